// auto-generated by cutlass_sweep.gemm — config: {"arch": "sm_90", "cluster_m": 1, "cluster_n": 1, "dtype": "e4m3", "dtype_b": "e4m3", "layout": "nt", "stages": 7, "tile_k": 128, "tile_m": 256, "tile_n": 256}
#include "cutlass/cutlass.h"
#include "cutlass/gemm/collective/collective_builder.hpp"
#include "cutlass/gemm/device/gemm_universal_adapter.h"
#include "cutlass/gemm/kernel/gemm_universal.hpp"
#include "cutlass/epilogue/collective/collective_builder.hpp"

using ElemA = cutlass::float_e4m3_t;
using ElemB = cutlass::float_e4m3_t;
using ElemCD = cutlass::float_e4m3_t;
using Acc  = float;
using TileShape    = cute::Shape<cute::_256, cute::_256, cute::_128>;
using ClusterShape = cute::Shape<cute::_1, cute::_1, cute::_1>;

using CollectiveEpilogue = typename cutlass::epilogue::collective::CollectiveBuilder<
    cutlass::arch::Sm90, cutlass::arch::OpClassTensorOp,
    TileShape, ClusterShape,
    cutlass::epilogue::collective::EpilogueTileAuto,
    Acc, Acc,
    ElemCD, cutlass::layout::RowMajor, 128 / cutlass::sizeof_bits<ElemCD>::value,
    ElemCD, cutlass::layout::RowMajor, 128 / cutlass::sizeof_bits<ElemCD>::value,
    cutlass::epilogue::collective::EpilogueScheduleAuto
  >::CollectiveOp;

using CollectiveMainloop = typename cutlass::gemm::collective::CollectiveBuilder<
    cutlass::arch::Sm90, cutlass::arch::OpClassTensorOp,
    ElemA, cutlass::layout::RowMajor, 128 / cutlass::sizeof_bits<ElemA>::value,
    ElemB, cutlass::layout::ColumnMajor, 128 / cutlass::sizeof_bits<ElemB>::value,
    Acc,
    TileShape, ClusterShape,
    cutlass::gemm::collective::StageCount<7>,
    cutlass::gemm::collective::KernelScheduleAuto
  >::CollectiveOp;

using GemmKernel = cutlass::gemm::kernel::GemmUniversal<
    cute::Shape<int,int,int,int>,
    CollectiveMainloop,
    CollectiveEpilogue
>;
using Gemm = cutlass::gemm::device::GemmUniversalAdapter<GemmKernel>;

// Force the device kernel symbol into the cubin without needing a host main.
auto* _anchor = &cutlass::device_kernel<GemmKernel>;


// ===== COMPILED SASS (sm_90a) =====

	.target	sm_90a

	.elftype	@"ET_EXEC"


//--------------------- .note.nv.tkinfo           --------------------------
	.section	.note.nv.tkinfo,"",@"SHT_NOTE"
	.sectionflags	@"SHF_NOTE_NV_TKINFO"
	.tkinfo
        /*0018*/ 	.word	0x00000002
        /*0030*/ 	.string	""
        /*0030*/ 	.string	"ptxas"
        /*0030*/ 	.string	"Cuda compilation tools, release 13.0, V13.0.88"
        /*0030*/ 	.string	"Build cuda_13.0.r13.0/compiler.36424714_0"
        /*0030*/ 	.string	"-arch sm_90a -m 64 "



//--------------------- .note.nv.cuinfo           --------------------------
	.section	.note.nv.cuinfo,"",@"SHT_NOTE"
	.sectionflags	@"SHF_NOTE_NV_CUINFO"
        /*0018*/ 	.short	0x0002
        /*001a*/ 	.short	0x005a
        /*001c*/ 	.short	0x0082
	.zero		2


//--------------------- .nv.info                  --------------------------
	.section	.nv.info,"",@"SHT_CUDA_INFO"
	.align	4


	//----- nvinfo : EIATTR_REGCOUNT
	.align		4
        /*0000*/ 	.byte	0x04, 0x2f
        /*0002*/ 	.short	(.L_12 - .L_11)
	.align		4
.L_11:
        /*0004*/ 	.word	index@(_ZN7cutlass13device_kernelINS_4gemm6kernel13GemmUniversalIN4cute5tupleIJiiiiEEENS1_10collective13CollectiveMmaINS1_37MainloopSm90TmaGmmaWarpSpecializedFP8ILi7ENS5_IJNS4_1CILi1EEESB_SB_EEENS1_35KernelTmaWarpSpecializedCooperativeEEENS5_IJNSA_ILi256EEESF_NSA_ILi128EEEEEENS_12float_e4m3_tENS5_IJlSB_lEEESI_SJ_NS4_8TiledMMAINS4_8MMA_AtomIJNS4_4SM904GMMA31MMA_64x256x32_F32E4M3E4M3_SS_TNILNSN_7ScaleInE1ELSP_1EEEEEENS4_6LayoutINS5_IJNSA_ILi2EEESB_SB_EEENS5_IJSB_NSA_ILi0EEESV_EEEEENS5_IJNS4_10UnderscoreESY_SY_EEEEENS4_13SM90_TMA_LOADENS4_14ComposedLayoutINS4_7SwizzleILi3ELi4ELi3EEENS4_18smem_ptr_flag_bitsILi8EEENSS_INS5_IJNSA_ILi8EEESG_EEENS5_IJSG_SB_EEEEEEEvNS4_8identityES11_S1B_vS1C_EENS_8epilogue10collective6detail29Sm90TmaWarpSpecializedAdapterINS1F_15DefaultEpilogueISI_SJ_SJ_NS1E_6thread17LinearCombinationISI_Li1EffLNS1J_9ScaleType4KindE0ELNS_15FloatRoundStyleE2ESI_EENS1_15EpilogueDefaultEEEEEvvEEEEvNT_6ParamsE)
        /*0008*/ 	.word	0x000000a8


	//----- nvinfo : EIATTR_FRAME_SIZE
	.align		4
.L_12:
        /*000c*/ 	.byte	0x04, 0x11
        /*000e*/ 	.short	(.L_14 - .L_13)
	.align		4
.L_13:
        /*0010*/ 	.word	index@(_ZN7cutlass13device_kernelINS_4gemm6kernel13GemmUniversalIN4cute5tupleIJiiiiEEENS1_10collective13CollectiveMmaINS1_37MainloopSm90TmaGmmaWarpSpecializedFP8ILi7ENS5_IJNS4_1CILi1EEESB_SB_EEENS1_35KernelTmaWarpSpecializedCooperativeEEENS5_IJNSA_ILi256EEESF_NSA_ILi128EEEEEENS_12float_e4m3_tENS5_IJlSB_lEEESI_SJ_NS4_8TiledMMAINS4_8MMA_AtomIJNS4_4SM904GMMA31MMA_64x256x32_F32E4M3E4M3_SS_TNILNSN_7ScaleInE1ELSP_1EEEEEENS4_6LayoutINS5_IJNSA_ILi2EEESB_SB_EEENS5_IJSB_NSA_ILi0EEESV_EEEEENS5_IJNS4_10UnderscoreESY_SY_EEEEENS4_13SM90_TMA_LOADENS4_14ComposedLayoutINS4_7SwizzleILi3ELi4ELi3EEENS4_18smem_ptr_flag_bitsILi8EEENSS_INS5_IJNSA_ILi8EEESG_EEENS5_IJSG_SB_EEEEEEEvNS4_8identityES11_S1B_vS1C_EENS_8epilogue10collective6detail29Sm90TmaWarpSpecializedAdapterINS1F_15DefaultEpilogueISI_SJ_SJ_NS1E_6thread17LinearCombinationISI_Li1EffLNS1J_9ScaleType4KindE0ELNS_15FloatRoundStyleE2ESI_EENS1_15EpilogueDefaultEEEEEvvEEEEvNT_6ParamsE)
        /*0014*/ 	.word	0x00000cc0


	//----- nvinfo : EIATTR_MIN_STACK_SIZE
	.align		4
.L_14:
        /*0018*/ 	.byte	0x04, 0x12
        /*001a*/ 	.short	(.L_16 - .L_15)
	.align		4
.L_15:
        /*001c*/ 	.word	index@(_ZN7cutlass13device_kernelINS_4gemm6kernel13GemmUniversalIN4cute5tupleIJiiiiEEENS1_10collective13CollectiveMmaINS1_37MainloopSm90TmaGmmaWarpSpecializedFP8ILi7ENS5_IJNS4_1CILi1EEESB_SB_EEENS1_35KernelTmaWarpSpecializedCooperativeEEENS5_IJNSA_ILi256EEESF_NSA_ILi128EEEEEENS_12float_e4m3_tENS5_IJlSB_lEEESI_SJ_NS4_8TiledMMAINS4_8MMA_AtomIJNS4_4SM904GMMA31MMA_64x256x32_F32E4M3E4M3_SS_TNILNSN_7ScaleInE1ELSP_1EEEEEENS4_6LayoutINS5_IJNSA_ILi2EEESB_SB_EEENS5_IJSB_NSA_ILi0EEESV_EEEEENS5_IJNS4_10UnderscoreESY_SY_EEEEENS4_13SM90_TMA_LOADENS4_14ComposedLayoutINS4_7SwizzleILi3ELi4ELi3EEENS4_18smem_ptr_flag_bitsILi8EEENSS_INS5_IJNSA_ILi8EEESG_EEENS5_IJSG_SB_EEEEEEEvNS4_8identityES11_S1B_vS1C_EENS_8epilogue10collective6detail29Sm90TmaWarpSpecializedAdapterINS1F_15DefaultEpilogueISI_SJ_SJ_NS1E_6thread17LinearCombinationISI_Li1EffLNS1J_9ScaleType4KindE0ELNS_15FloatRoundStyleE2ESI_EENS1_15EpilogueDefaultEEEEEvvEEEEvNT_6ParamsE)
        /*0020*/ 	.word	0x00000cc0
.L_16:


//--------------------- .nv.compat                --------------------------
	.section	.nv.compat,"",@"SHT_CUDA_COMPAT_INFO"
	.align	4
        /*0000*/ 	.byte	0x02, 0x09, 0x01, 0x00, 0x02, 0x02, 0x04, 0x00, 0x02, 0x05, 0x05, 0x00, 0x03, 0x07, 0x01, 0x01
        /*0010*/ 	.byte	0x02, 0x03, 0x01, 0x00, 0x02, 0x06, 0x01, 0x00, 0x04, 0x0b, 0x08, 0x00, 0x00, 0x00, 0x00, 0x00
        /*0020*/ 	.byte	0x00, 0x00, 0x00, 0x00


//--------------------- .nv.info._ZN7cutlass13device_kernelINS_4gemm6kernel13GemmUniversalIN4cute5tupleIJiiiiEEENS1_10collective13CollectiveMmaINS1_37MainloopSm90TmaGmmaWarpSpecializedFP8ILi7ENS5_IJNS4_1CILi1EEESB_SB_EEENS1_35KernelTmaWarpSpecializedCooperativeEEENS5_IJNSA_ILi256EEESF_NSA_ILi128EEEEEENS_12float_e4m3_tENS5_IJlSB_lEEESI_SJ_NS4_8TiledMMAINS4_8MMA_AtomIJNS4_4SM904GMMA31MMA_64x256x32_F32E4M3E4M3_SS_TNILNSN_7ScaleInE1ELSP_1EEEEEENS4_6LayoutINS5_IJNSA_ILi2EEESB_SB_EEENS5_IJSB_NSA_ILi0EEESV_EEEEENS5_IJNS4_10UnderscoreESY_SY_EEEEENS4_13SM90_TMA_LOADENS4_14ComposedLayoutINS4_7SwizzleILi3ELi4ELi3EEENS4_18smem_ptr_flag_bitsILi8EEENSS_INS5_IJNSA_ILi8EEESG_EEENS5_IJSG_SB_EEEEEEEvNS4_8identityES11_S1B_vS1C_EENS_8epilogue10collective6detail29Sm90TmaWarpSpecializedAdapterINS1F_15DefaultEpilogueISI_SJ_SJ_NS1E_6thread17LinearCombinationISI_Li1EffLNS1J_9ScaleType4KindE0ELNS_15FloatRoundStyleE2ESI_EENS1_15EpilogueDefaultEEEEEvvEEEEvNT_6ParamsE --------------------------
	.section	.nv.info._ZN7cutlass13device_kernelINS_4gemm6kernel13GemmUniversalIN4cute5tupleIJiiiiEEENS1_10collective13CollectiveMmaINS1_37MainloopSm90TmaGmmaWarpSpecializedFP8ILi7ENS5_IJNS4_1CILi1EEESB_SB_EEENS1_35KernelTmaWarpSpecializedCooperativeEEENS5_IJNSA_ILi256EEESF_NSA_ILi128EEEEEENS_12float_e4m3_tENS5_IJlSB_lEEESI_SJ_NS4_8TiledMMAINS4_8MMA_AtomIJNS4_4SM904GMMA31MMA_64x256x32_F32E4M3E4M3_SS_TNILNSN_7ScaleInE1ELSP_1EEEEEENS4_6LayoutINS5_IJNSA_ILi2EEESB_SB_EEENS5_IJSB_NSA_ILi0EEESV_EEEEENS5_IJNS4_10UnderscoreESY_SY_EEEEENS4_13SM90_TMA_LOADENS4_14ComposedLayoutINS4_7SwizzleILi3ELi4ELi3EEENS4_18smem_ptr_flag_bitsILi8EEENSS_INS5_IJNSA_ILi8EEESG_EEENS5_IJSG_SB_EEEEEEEvNS4_8identityES11_S1B_vS1C_EENS_8epilogue10collective6detail29Sm90TmaWarpSpecializedAdapterINS1F_15DefaultEpilogueISI_SJ_SJ_NS1E_6thread17LinearCombinationISI_Li1EffLNS1J_9ScaleType4KindE0ELNS_15FloatRoundStyleE2ESI_EENS1_15EpilogueDefaultEEEEEvvEEEEvNT_6ParamsE,"",@"SHT_CUDA_INFO"
	.sectionflags	@""
	.align	4


	//----- nvinfo : EIATTR_CUDA_API_VERSION
	.align		4
        /*0000*/ 	.byte	0x04, 0x37
        /*0002*/ 	.short	(.L_18 - .L_17)
.L_17:
        /*0004*/ 	.word	0x00000082


	//----- nvinfo : EIATTR_KPARAM_INFO
	.align		4
.L_18:
        /*0008*/ 	.byte	0x04, 0x17
        /*000a*/ 	.short	(.L_20 - .L_19)
.L_19:
        /*000c*/ 	.word	0x00000000
        /*0010*/ 	.short	0x0000
        /*0012*/ 	.short	0x0070
        /*0014*/ 	.byte	0x00, 0xf0, 0x01, 0x10


	//----- nvinfo : EIATTR_SPARSE_MMA_MASK
	.align		4
.L_20:
        /*0018*/ 	.byte	0x03, 0x50
        /*001a*/ 	.short	0x0000


	//----- nvinfo : EIATTR_MAXREG_COUNT
	.align		4
        /*001c*/ 	.byte	0x03, 0x1b
        /*001e*/ 	.short	0x00a8


	//----- nvinfo : EIATTR_NUM_BARRIERS
	.align		4
        /*0020*/ 	.byte	0x02, 0x4c
        /*0022*/ 	.byte	0x01
	.zero		1


	//----- nvinfo : EIATTR_ANNOTATIONS
	.align		4
        /*0024*/ 	.byte	0x04, 0x55
        /*0026*/ 	.short	(.L_22 - .L_21)


	//   ....[0]....
.L_21:
        /*0028*/ 	.word	0x00000001
        /*002c*/ 	.byte	0xf0, 0x05, 0x00, 0x00, 0x01, 0x00, 0x00, 0x00, 0x10, 0x06, 0x00, 0x00, 0x01, 0x00, 0x00, 0x00
        /* <DEDUP_REMOVED lines=2035> */
        /*7f6c*/ 	.byte	0x10, 0x9c, 0x02, 0x00


	//----- nvinfo : EIATTR_MERCURY_ISA_VERSION
	.align		4
.L_22:
        /*7f70*/ 	.byte	0x03, 0x5f
        /*7f72*/ 	.short	0x0101


	//----- nvinfo : EIATTR_INT_WARP_WIDE_INSTR_OFFSETS
	.align		4
        /*7f74*/ 	.byte	0x04, 0x31
        /*7f76*/ 	.short	(.L_24 - .L_23)


	//   ....[0]....
.L_23:
        /*7f78*/ 	.word	0x000004e0


	//   ....[1]....
        /*7f7c*/ 	.word	0x00000500


	//   ....[2]....
        /*7f80*/ 	.word	0x00000600


	//----- nvinfo : EIATTR_COOP_GROUP_MASK_REGIDS
	.align		4
.L_24:
        /*7f84*/ 	.byte	0x04, 0x29
        /*7f86*/ 	.short	(.L_26 - .L_25)


	//   ....[0]....
.L_25:
        /*7f88*/ 	.word	0xffffffff


	//   ....[1]....
        /*7f8c*/ 	.word	0xffffffff


	//   ....[2]....
        /*7f90*/ 	.word	0xffffffff


	//   ....[3]....
        /*7f94*/ 	.word	0xffffffff


	//   ....[4]....
        /*7f98*/ 	.word	0xffffffff


	//----- nvinfo : EIATTR_COOP_GROUP_INSTR_OFFSETS
	.align		4
.L_26:
        /*7f9c*/ 	.byte	0x04, 0x28
        /*7f9e*/ 	.short	(.L_28 - .L_27)


	//   ....[0]....
.L_27:
        /*7fa0*/ 	.word	0x00000070


	//   ....[1]....
        /*7fa4*/ 	.word	0x00000080


	//   ....[2]....
        /*7fa8*/ 	.word	0x000001a0


	//   ....[3]....
        /*7fac*/ 	.word	0x00000420


	//   ....[4]....
        /*7fb0*/ 	.word	0x00002720


	//----- nvinfo : EIATTR_REG_RECONFIG
	.align		4
.L_28:
        /*7fb4*/ 	.byte	0x01, 0x54
	.zero		2


	//----- nvinfo : EIATTR_MBARRIER_INSTR_OFFSETS
	.align		4
        /*7fb8*/ 	.byte	0x04, 0x39
        /*7fba*/ 	.short	(.L_30 - .L_29)


	//   ....[0]....
.L_29:
        /*7fbc*/ 	.word	0x00000320
        /*7fc0*/ 	.word	0x000000ff
        /*7fc4*/ 	.word	0x00000000
        /*7fc8*/ 	.short	0x0100
        /*7fca*/ 	.byte	0x09
	.zero		1


	//   ....[1]....
        /*7fcc*/ 	.word	0x00000330
        /*7fd0*/ 	.word	0x000000ff
        /*7fd4*/ 	.word	0x00000038
        /*7fd8*/ 	.short	0x0100
        /*7fda*/ 	.byte	0x09
	.zero		1


	//   ....[2]....
        /*7fdc*/ 	.word	0x00000340
        /*7fe0*/ 	.word	0x000000ff
        /*7fe4*/ 	.word	0x00000008
        /*7fe8*/ 	.short	0x0100
        /*7fea*/ 	.byte	0x09
	.zero		1


	//   ....[3]....
        /*7fec*/ 	.word	0x00000350
        /*7ff0*/ 	.word	0x000000ff
        /*7ff4*/ 	.word	0x00000040
        /*7ff8*/ 	.short	0x0100
        /*7ffa*/ 	.byte	0x09
	.zero		1


	//   ....[4]....
        /*7ffc*/ 	.word	0x00000360
        /*8000*/ 	.word	0x000000ff
        /*8004*/ 	.word	0x00000010
        /*8008*/ 	.short	0x0100
        /*800a*/ 	.byte	0x09
	.zero		1


	//   ....[5]....
        /*800c*/ 	.word	0x00000370
        /*8010*/ 	.word	0x000000ff
        /*8014*/ 	.word	0x00000048
        /*8018*/ 	.short	0x0100
        /*801a*/ 	.byte	0x09
	.zero		1


	//   ....[6]....
        /*801c*/ 	.word	0x00000380
        /*8020*/ 	.word	0x000000ff
        /*8024*/ 	.word	0x00000018
        /*8028*/ 	.short	0x0100
        /*802a*/ 	.byte	0x09
	.zero		1


	//   ....[7]....
        /*802c*/ 	.word	0x00000390
        /*8030*/ 	.word	0x000000ff
        /*8034*/ 	.word	0x00000050
        /*8038*/ 	.short	0x0100
        /*803a*/ 	.byte	0x09
	.zero		1


	//   ....[8]....
        /*803c*/ 	.word	0x000003a0
        /*8040*/ 	.word	0x000000ff
        /*8044*/ 	.word	0x00000020
        /*8048*/ 	.short	0x0100
        /*804a*/ 	.byte	0x09
	.zero		1


	//   ....[9]....
        /*804c*/ 	.word	0x000003b0
        /*8050*/ 	.word	0x000000ff
        /*8054*/ 	.word	0x00000058
        /*8058*/ 	.short	0x0100
        /*805a*/ 	.byte	0x09
	.zero		1


	//   ....[10]....
        /*805c*/ 	.word	0x000003c0
        /*8060*/ 	.word	0x000000ff
        /*8064*/ 	.word	0x00000028
        /*8068*/ 	.short	0x0100
        /*806a*/ 	.byte	0x09
	.zero		1


	//   ....[11]....
        /*806c*/ 	.word	0x000003d0
        /*8070*/ 	.word	0x000000ff
        /*8074*/ 	.word	0x00000060
        /*8078*/ 	.short	0x0100
        /*807a*/ 	.byte	0x09
	.zero		1


	//   ....[12]....
        /*807c*/ 	.word	0x000003e0
        /*8080*/ 	.word	0x000000ff
        /*8084*/ 	.word	0x00000030
        /*8088*/ 	.short	0x0100
        /*808a*/ 	.byte	0x09
	.zero		1


	//   ....[13]....
        /*808c*/ 	.word	0x000003f0
        /*8090*/ 	.word	0x000000ff
        /*8094*/ 	.word	0x00000068
        /*8098*/ 	.short	0x0100
        /*809a*/ 	.byte	0x09
	.zero		1


	//   ....[14]....
        /*809c*/ 	.word	0x00000630
        /*80a0*/ 	.word	0x000000ff
        /*80a4*/ 	.word	0x00000080
        /*80a8*/ 	.short	0x0100
        /*80aa*/ 	.byte	0x06
	.zero		1


	//   ....[15]....
        /*80ac*/ 	.word	0x00000640
        /*80b0*/ 	.word	0x000000ff
        /*80b4*/ 	.word	0x00000088
        /*80b8*/ 	.short	0x0100
        /*80ba*/ 	.byte	0x06
	.zero		1


	//   ....[16]....
        /*80bc*/ 	.word	0x00002b10
        /*80c0*/ 	.word	0x000000ff
        /*80c4*/ 	.word	0x00000000
        /*80c8*/ 	.short	0x010a
        /*80ca*/ 	.byte	0x06
	.zero		1


	//   ....[17]....
        /*80cc*/ 	.word	0x00002b50
        /*80d0*/ 	.word	0x000000ff
        /*80d4*/ 	.word	0x00000000
        /*80d8*/ 	.short	0x010a
        /*80da*/ 	.byte	0x06
	.zero		1


	//   ....[18]....
        /*80dc*/ 	.word	0x00008e60
        /*80e0*/ 	.word	0x000000ff
        /*80e4*/ 	.word	0x00000000
        /*80e8*/ 	.short	0x010a
        /*80ea*/ 	.byte	0x10
	.zero		1


	//   ....[19]....
        /*80ec*/ 	.word	0x00008ea0
        /*80f0*/ 	.word	0x000000ff
        /*80f4*/ 	.word	0x00000000
        /*80f8*/ 	.short	0x010a
        /*80fa*/ 	.byte	0x10
	.zero		1


	//   ....[20]....
        /*80fc*/ 	.word	0x000116a0
        /*8100*/ 	.word	0x000000ff
        /*8104*/ 	.word	0x00000000
        /*8108*/ 	.short	0x0101
        /*810a*/ 	.byte	0x08
	.zero		1


	//   ....[21]....
        /*810c*/ 	.word	0x00015190
        /*8110*/ 	.word	0x000000ff
        /*8114*/ 	.word	0x00000000
        /*8118*/ 	.short	0x0101
        /*811a*/ 	.byte	0x06
	.zero		1


	//   ....[22]....
        /*811c*/ 	.word	0x00028ca0
        /*8120*/ 	.word	0x00000010
        /*8124*/ 	.word	0x00000038
        /*8128*/ 	.short	0x010a
        /*812a*/ 	.byte	0x3f
	.zero		1


	//   ....[23]....
        /*812c*/ 	.word	0x00029040
        /*8130*/ 	.word	0x00000003
        /*8134*/ 	.word	0x00000088
        /*8138*/ 	.short	0x0101
        /*813a*/ 	.byte	0x3f
	.zero		1


	//   ....[24]....
        /*813c*/ 	.word	0x000297a0
        /*8140*/ 	.word	0x00000003
        /*8144*/ 	.word	0x00000000
        /*8148*/ 	.short	0x010a
        /*814a*/ 	.byte	0x3f
	.zero		1


	//   ....[25]....
        /*814c*/ 	.word	0x00029830
        /*8150*/ 	.word	0x00000003
        /*8154*/ 	.word	0x00000000
        /*8158*/ 	.short	0x010a
        /*815a*/ 	.byte	0x3f
	.zero		1


	//   ....[26]....
        /*815c*/ 	.word	0x000298c0
        /*8160*/ 	.word	0x00000003
        /*8164*/ 	.word	0x00000000
        /*8168*/ 	.short	0x010a
        /*816a*/ 	.byte	0x3f
	.zero		1


	//   ....[27]....
        /*816c*/ 	.word	0x00029950
        /*8170*/ 	.word	0x00000003
        /*8174*/ 	.word	0x00000000
        /*8178*/ 	.short	0x010a
        /*817a*/ 	.byte	0x3f
	.zero		1


	//   ....[28]....
        /*817c*/ 	.word	0x000299e0
        /*8180*/ 	.word	0x00000003
        /*8184*/ 	.word	0x00000000
        /*8188*/ 	.short	0x010a
        /*818a*/ 	.byte	0x3f
	.zero		1


	//   ....[29]....
        /*818c*/ 	.word	0x00029a70
        /*8190*/ 	.word	0x00000003
        /*8194*/ 	.word	0x00000000
        /*8198*/ 	.short	0x010a
        /*819a*/ 	.byte	0x3f
	.zero		1


	//   ....[30]....
        /*819c*/ 	.word	0x00029b00
        /*81a0*/ 	.word	0x00000003
        /*81a4*/ 	.word	0x00000000
        /*81a8*/ 	.short	0x010a
        /*81aa*/ 	.byte	0x3f
	.zero		1


	//   ....[31]....
        /*81ac*/ 	.word	0x00029b70
        /*81b0*/ 	.word	0x00000003
        /*81b4*/ 	.word	0x00000000
        /*81b8*/ 	.short	0x010a
        /*81ba*/ 	.byte	0x3f
	.zero		1


	//   ....[32]....
        /*81bc*/ 	.word	0x00029be0
        /*81c0*/ 	.word	0x00000002
        /*81c4*/ 	.word	0x00000000
        /*81c8*/ 	.short	0x010a
        /*81ca*/ 	.byte	0x3f
	.zero		1


	//   ....[33]....
        /*81cc*/ 	.word	0x00029cc0
        /*81d0*/ 	.word	0x00000010
        /*81d4*/ 	.word	0x00000038
        /*81d8*/ 	.short	0x010a
        /*81da*/ 	.byte	0x3f
	.zero		1


	//   ....[34]....
        /*81dc*/ 	.word	0x00029da0
        /*81e0*/ 	.word	0x00000003
        /*81e4*/ 	.word	0x00000000
        /*81e8*/ 	.short	0x010a
        /*81ea*/ 	.byte	0x3f
	.zero		1


	//   ....[35]....
        /*81ec*/ 	.word	0x00029df0
        /*81f0*/ 	.word	0x00000003
        /*81f4*/ 	.word	0x00000000
        /*81f8*/ 	.short	0x010a
        /*81fa*/ 	.byte	0x3f
	.zero		1


	//   ....[36]....
        /*81fc*/ 	.word	0x00029e40
        /*8200*/ 	.word	0x00000003
        /*8204*/ 	.word	0x00000000
        /*8208*/ 	.short	0x010a
        /*820a*/ 	.byte	0x3f
	.zero		1


	//   ....[37]....
        /*820c*/ 	.word	0x00029e90
        /*8210*/ 	.word	0x00000003
        /*8214*/ 	.word	0x00000000
        /*8218*/ 	.short	0x010a
        /*821a*/ 	.byte	0x3f
	.zero		1


	//   ....[38]....
        /*821c*/ 	.word	0x00029ee0
        /*8220*/ 	.word	0x00000003
        /*8224*/ 	.word	0x00000000
        /*8228*/ 	.short	0x010a
        /*822a*/ 	.byte	0x3f
	.zero		1


	//   ....[39]....
        /*822c*/ 	.word	0x00029f30
        /*8230*/ 	.word	0x00000003
        /*8234*/ 	.word	0x00000000
        /*8238*/ 	.short	0x010a
        /*823a*/ 	.byte	0x3f
	.zero		1


	//----- nvinfo : EIATTR_NUM_MBARRIERS
	.align		4
.L_30:
        /*823c*/ 	.byte	0x03, 0x38
        /*823e*/ 	.short	0x0010


	//----- nvinfo : EIATTR_EXIT_INSTR_OFFSETS
	.align		4
        /*8240*/ 	.byte	0x04, 0x1c
        /*8242*/ 	.short	(.L_32 - .L_31)


	//   ....[0]....
.L_31:
        /*8244*/ 	.word	0x000006a0


	//   ....[1]....
        /*8248*/ 	.word	0x00001000


	//   ....[2]....
        /*824c*/ 	.word	0x000282d0


	//   ....[3]....
        /*8250*/ 	.word	0x00028930


	//   ....[4]....
        /*8254*/ 	.word	0x00029b50


	//----- nvinfo : EIATTR_MAX_THREADS
	.align		4
.L_32:
        /*8258*/ 	.byte	0x04, 0x05
        /*825a*/ 	.short	(.L_34 - .L_33)
.L_33:
        /*825c*/ 	.word	0x00000180
        /*8260*/ 	.word	0x00000001
        /*8264*/ 	.word	0x00000001


	//----- nvinfo : EIATTR_CRS_STACK_SIZE
	.align		4
.L_34:
        /*8268*/ 	.byte	0x04, 0x1e
        /*826a*/ 	.short	(.L_36 - .L_35)
.L_35:
        /*826c*/ 	.word	0x00000000


	//----- nvinfo : EIATTR_CBANK_PARAM_SIZE
	.align		4
.L_36:
        /*8270*/ 	.byte	0x03, 0x19
        /*8272*/ 	.short	0x0470


	//----- nvinfo : EIATTR_PARAM_CBANK
	.align		4
        /*8274*/ 	.byte	0x04, 0x0a
        /*8276*/ 	.short	(.L_38 - .L_37)
	.align		4
.L_37:
        /*8278*/ 	.word	index@(.nv.constant0._ZN7cutlass13device_kernelINS_4gemm6kernel13GemmUniversalIN4cute5tupleIJiiiiEEENS1_10collective13CollectiveMmaINS1_37MainloopSm90TmaGmmaWarpSpecializedFP8ILi7ENS5_IJNS4_1CILi1EEESB_SB_EEENS1_35KernelTmaWarpSpecializedCooperativeEEENS5_IJNSA_ILi256EEESF_NSA_ILi128EEEEEENS_12float_e4m3_tENS5_IJlSB_lEEESI_SJ_NS4_8TiledMMAINS4_8MMA_AtomIJNS4_4SM904GMMA31MMA_64x256x32_F32E4M3E4M3_SS_TNILNSN_7ScaleInE1ELSP_1EEEEEENS4_6LayoutINS5_IJNSA_ILi2EEESB_SB_EEENS5_IJSB_NSA_ILi0EEESV_EEEEENS5_IJNS4_10UnderscoreESY_SY_EEEEENS4_13SM90_TMA_LOADENS4_14ComposedLayoutINS4_7SwizzleILi3ELi4ELi3EEENS4_18smem_ptr_flag_bitsILi8EEENSS_INS5_IJNSA_ILi8EEESG_EEENS5_IJSG_SB_EEEEEEEvNS4_8identityES11_S1B_vS1C_EENS_8epilogue10collective6detail29Sm90TmaWarpSpecializedAdapterINS1F_15DefaultEpilogueISI_SJ_SJ_NS1E_6thread17LinearCombinationISI_Li1EffLNS1J_9ScaleType4KindE0ELNS_15FloatRoundStyleE2ESI_EENS1_15EpilogueDefaultEEEEEvvEEEEvNT_6ParamsE)
        /*827c*/ 	.short	0x0210
        /*827e*/ 	.short	0x0470


	//----- nvinfo : EIATTR_SW_WAR
	.align		4
.L_38:
        /*8280*/ 	.byte	0x04, 0x36
        /*8282*/ 	.short	(.L_40 - .L_39)
.L_39:
        /*8284*/ 	.word	0x00000008
.L_40:


//--------------------- .nv.callgraph             --------------------------
	.section	.nv.callgraph,"",@"SHT_CUDA_CALLGRAPH"
	.align	4
	.sectionentsize	8
	.align		4
        /*0000*/ 	.word	0x00000000
	.align		4
        /*0004*/ 	.word	0xffffffff
	.align		4
        /*0008*/ 	.word	0x00000000
	.align		4
        /*000c*/ 	.word	0xfffffffe
	.align		4
        /*0010*/ 	.word	0x00000000
	.align		4
        /*0014*/ 	.word	0xfffffffd
	.align		4
        /*0018*/ 	.word	0x00000000
	.align		4
        /*001c*/ 	.word	0xfffffffc


//--------------------- .nv.constant4             --------------------------
	.section	.nv.constant4,"a",@progbits
	.align	8
	.align		8
.nv.constant4:
        /*0000*/ 	.dword	_ZN40_INTERNAL_a4de4373_4_k_cu_0ffbb55a_285584cuda3std3__45__cpo5beginE
	.align		8
        /*0008*/ 	.dword	_ZN40_INTERNAL_a4de4373_4_k_cu_0ffbb55a_285584cuda3std3__45__cpo3endE
	.align		8
        /*0010*/ 	.dword	_ZN40_INTERNAL_a4de4373_4_k_cu_0ffbb55a_285584cuda3std3__45__cpo6cbeginE
	.align		8
        /*0018*/ 	.dword	_ZN40_INTERNAL_a4de4373_4_k_cu_0ffbb55a_285584cuda3std3__45__cpo4cendE
	.align		8
        /*0020*/ 	.dword	_ZN40_INTERNAL_a4de4373_4_k_cu_0ffbb55a_285584cuda3std3__442_GLOBAL__N__a4de4373_4_k_cu_0ffbb55a_285586ignoreE
	.align		8
        /*0028*/ 	.dword	_ZN40_INTERNAL_a4de4373_4_k_cu_0ffbb55a_285584cuda3std3__419piecewise_constructE
	.align		8
        /*0030*/ 	.dword	_ZN40_INTERNAL_a4de4373_4_k_cu_0ffbb55a_285584cuda3std3__48in_placeE
	.align		8
        /*0038*/ 	.dword	_ZN40_INTERNAL_a4de4373_4_k_cu_0ffbb55a_285584cuda3std6ranges3__45__cpo4swapE
	.align		8
        /*0040*/ 	.dword	_ZN40_INTERNAL_a4de4373_4_k_cu_0ffbb55a_285584cuda3std6ranges3__45__cpo9iter_moveE
	.align		8
        /*0048*/ 	.dword	_ZN40_INTERNAL_a4de4373_4_k_cu_0ffbb55a_285584cute7productE
	.align		8
        /*0050*/ 	.dword	_ZN40_INTERNAL_a4de4373_4_k_cu_0ffbb55a_285584cute1_E


//--------------------- .text._ZN7cutlass13device_kernelINS_4gemm6kernel13GemmUniversalIN4cute5tupleIJiiiiEEENS1_10collective13CollectiveMmaINS1_37MainloopSm90TmaGmmaWarpSpecializedFP8ILi7ENS5_IJNS4_1CILi1EEESB_SB_EEENS1_35KernelTmaWarpSpecializedCooperativeEEENS5_IJNSA_ILi256EEESF_NSA_ILi128EEEEEENS_12float_e4m3_tENS5_IJlSB_lEEESI_SJ_NS4_8TiledMMAINS4_8MMA_AtomIJNS4_4SM904GMMA31MMA_64x256x32_F32E4M3E4M3_SS_TNILNSN_7ScaleInE1ELSP_1EEEEEENS4_6LayoutINS5_IJNSA_ILi2EEESB_SB_EEENS5_IJSB_NSA_ILi0EEESV_EEEEENS5_IJNS4_10UnderscoreESY_SY_EEEEENS4_13SM90_TMA_LOADENS4_14ComposedLayoutINS4_7SwizzleILi3ELi4ELi3EEENS4_18smem_ptr_flag_bitsILi8EEENSS_INS5_IJNSA_ILi8EEESG_EEENS5_IJSG_SB_EEEEEEEvNS4_8identityES11_S1B_vS1C_EENS_8epilogue10collective6detail29Sm90TmaWarpSpecializedAdapterINS1F_15DefaultEpilogueISI_SJ_SJ_NS1E_6thread17LinearCombinationISI_Li1EffLNS1J_9ScaleType4KindE0ELNS_15FloatRoundStyleE2ESI_EENS1_15EpilogueDefaultEEEEEvvEEEEvNT_6ParamsE --------------------------
	.section	.text._ZN7cutlass13device_kernelINS_4gemm6kernel13GemmUniversalIN4cute5tupleIJiiiiEEENS1_10collective13CollectiveMmaINS1_37MainloopSm90TmaGmmaWarpSpecializedFP8ILi7ENS5_IJNS4_1CILi1EEESB_SB_EEENS1_35KernelTmaWarpSpecializedCooperativeEEENS5_IJNSA_ILi256EEESF_NSA_ILi128EEEEEENS_12float_e4m3_tENS5_IJlSB_lEEESI_SJ_NS4_8TiledMMAINS4_8MMA_AtomIJNS4_4SM904GMMA31MMA_64x256x32_F32E4M3E4M3_SS_TNILNSN_7ScaleInE1ELSP_1EEEEEENS4_6LayoutINS5_IJNSA_ILi2EEESB_SB_EEENS5_IJSB_NSA_ILi0EEESV_EEEEENS5_IJNS4_10UnderscoreESY_SY_EEEEENS4_13SM90_TMA_LOADENS4_14ComposedLayoutINS4_7SwizzleILi3ELi4ELi3EEENS4_18smem_ptr_flag_bitsILi8EEENSS_INS5_IJNSA_ILi8EEESG_EEENS5_IJSG_SB_EEEEEEEvNS4_8identityES11_S1B_vS1C_EENS_8epilogue10collective6detail29Sm90TmaWarpSpecializedAdapterINS1F_15DefaultEpilogueISI_SJ_SJ_NS1E_6thread17LinearCombinationISI_Li1EffLNS1J_9ScaleType4KindE0ELNS_15FloatRoundStyleE2ESI_EENS1_15EpilogueDefaultEEEEEvvEEEEvNT_6ParamsE,"ax",@progbits
	.align	128
.text._ZN7cutlass13device_kernelINS_4gemm6kernel13GemmUniversalIN4cute5tupleIJiiiiEEENS1_10collective13CollectiveMmaINS1_37MainloopSm90TmaGmmaWarpSpecializedFP8ILi7ENS5_IJNS4_1CILi1EEESB_SB_EEENS1_35KernelTmaWarpSpecializedCooperativeEEENS5_IJNSA_ILi256EEESF_NSA_ILi128EEEEEENS_12float_e4m3_tENS5_IJlSB_lEEESI_SJ_NS4_8TiledMMAINS4_8MMA_AtomIJNS4_4SM904GMMA31MMA_64x256x32_F32E4M3E4M3_SS_TNILNSN_7ScaleInE1ELSP_1EEEEEENS4_6LayoutINS5_IJNSA_ILi2EEESB_SB_EEENS5_IJSB_NSA_ILi0EEESV_EEEEENS5_IJNS4_10UnderscoreESY_SY_EEEEENS4_13SM90_TMA_LOADENS4_14ComposedLayoutINS4_7SwizzleILi3ELi4ELi3EEENS4_18smem_ptr_flag_bitsILi8EEENSS_INS5_IJNSA_ILi8EEESG_EEENS5_IJSG_SB_EEEEEEEvNS4_8identityES11_S1B_vS1C_EENS_8epilogue10collective6detail29Sm90TmaWarpSpecializedAdapterINS1F_15DefaultEpilogueISI_SJ_SJ_NS1E_6thread17LinearCombinationISI_Li1EffLNS1J_9ScaleType4KindE0ELNS_15FloatRoundStyleE2ESI_EENS1_15EpilogueDefaultEEEEEvvEEEEvNT_6ParamsE:
        .type           _ZN7cutlass13device_kernelINS_4gemm6kernel13GemmUniversalIN4cute5tupleIJiiiiEEENS1_10collective13CollectiveMmaINS1_37MainloopSm90TmaGmmaWarpSpecializedFP8ILi7ENS5_IJNS4_1CILi1EEESB_SB_EEENS1_35KernelTmaWarpSpecializedCooperativeEEENS5_IJNSA_ILi256EEESF_NSA_ILi128EEEEEENS_12float_e4m3_tENS5_IJlSB_lEEESI_SJ_NS4_8TiledMMAINS4_8MMA_AtomIJNS4_4SM904GMMA31MMA_64x256x32_F32E4M3E4M3_SS_TNILNSN_7ScaleInE1ELSP_1EEEEEENS4_6LayoutINS5_IJNSA_ILi2EEESB_SB_EEENS5_IJSB_NSA_ILi0EEESV_EEEEENS5_IJNS4_10UnderscoreESY_SY_EEEEENS4_13SM90_TMA_LOADENS4_14ComposedLayoutINS4_7SwizzleILi3ELi4ELi3EEENS4_18smem_ptr_flag_bitsILi8EEENSS_INS5_IJNSA_ILi8EEESG_EEENS5_IJSG_SB_EEEEEEEvNS4_8identityES11_S1B_vS1C_EENS_8epilogue10collective6detail29Sm90TmaWarpSpecializedAdapterINS1F_15DefaultEpilogueISI_SJ_SJ_NS1E_6thread17LinearCombinationISI_Li1EffLNS1J_9ScaleType4KindE0ELNS_15FloatRoundStyleE2ESI_EENS1_15EpilogueDefaultEEEEEvvEEEEvNT_6ParamsE,@function
        .size           _ZN7cutlass13device_kernelINS_4gemm6kernel13GemmUniversalIN4cute5tupleIJiiiiEEENS1_10collective13CollectiveMmaINS1_37MainloopSm90TmaGmmaWarpSpecializedFP8ILi7ENS5_IJNS4_1CILi1EEESB_SB_EEENS1_35KernelTmaWarpSpecializedCooperativeEEENS5_IJNSA_ILi256EEESF_NSA_ILi128EEEEEENS_12float_e4m3_tENS5_IJlSB_lEEESI_SJ_NS4_8TiledMMAINS4_8MMA_AtomIJNS4_4SM904GMMA31MMA_64x256x32_F32E4M3E4M3_SS_TNILNSN_7ScaleInE1ELSP_1EEEEEENS4_6LayoutINS5_IJNSA_ILi2EEESB_SB_EEENS5_IJSB_NSA_ILi0EEESV_EEEEENS5_IJNS4_10UnderscoreESY_SY_EEEEENS4_13SM90_TMA_LOADENS4_14ComposedLayoutINS4_7SwizzleILi3ELi4ELi3EEENS4_18smem_ptr_flag_bitsILi8EEENSS_INS5_IJNSA_ILi8EEESG_EEENS5_IJSG_SB_EEEEEEEvNS4_8identityES11_S1B_vS1C_EENS_8epilogue10collective6detail29Sm90TmaWarpSpecializedAdapterINS1F_15DefaultEpilogueISI_SJ_SJ_NS1E_6thread17LinearCombinationISI_Li1EffLNS1J_9ScaleType4KindE0ELNS_15FloatRoundStyleE2ESI_EENS1_15EpilogueDefaultEEEEEvvEEEEvNT_6ParamsE,(.L_x_591 - _ZN7cutlass13device_kernelINS_4gemm6kernel13GemmUniversalIN4cute5tupleIJiiiiEEENS1_10collective13CollectiveMmaINS1_37MainloopSm90TmaGmmaWarpSpecializedFP8ILi7ENS5_IJNS4_1CILi1EEESB_SB_EEENS1_35KernelTmaWarpSpecializedCooperativeEEENS5_IJNSA_ILi256EEESF_NSA_ILi128EEEEEENS_12float_e4m3_tENS5_IJlSB_lEEESI_SJ_NS4_8TiledMMAINS4_8MMA_AtomIJNS4_4SM904GMMA31MMA_64x256x32_F32E4M3E4M3_SS_TNILNSN_7ScaleInE1ELSP_1EEEEEENS4_6LayoutINS5_IJNSA_ILi2EEESB_SB_EEENS5_IJSB_NSA_ILi0EEESV_EEEEENS5_IJNS4_10UnderscoreESY_SY_EEEEENS4_13SM90_TMA_LOADENS4_14ComposedLayoutINS4_7SwizzleILi3ELi4ELi3EEENS4_18smem_ptr_flag_bitsILi8EEENSS_INS5_IJNSA_ILi8EEESG_EEENS5_IJSG_SB_EEEEEEEvNS4_8identityES11_S1B_vS1C_EENS_8epilogue10collective6detail29Sm90TmaWarpSpecializedAdapterINS1F_15DefaultEpilogueISI_SJ_SJ_NS1E_6thread17LinearCombinationISI_Li1EffLNS1J_9ScaleType4KindE0ELNS_15FloatRoundStyleE2ESI_EENS1_15EpilogueDefaultEEEEEvvEEEEvNT_6ParamsE)
        .other          _ZN7cutlass13device_kernelINS_4gemm6kernel13GemmUniversalIN4cute5tupleIJiiiiEEENS1_10collective13CollectiveMmaINS1_37MainloopSm90TmaGmmaWarpSpecializedFP8ILi7ENS5_IJNS4_1CILi1EEESB_SB_EEENS1_35KernelTmaWarpSpecializedCooperativeEEENS5_IJNSA_ILi256EEESF_NSA_ILi128EEEEEENS_12float_e4m3_tENS5_IJlSB_lEEESI_SJ_NS4_8TiledMMAINS4_8MMA_AtomIJNS4_4SM904GMMA31MMA_64x256x32_F32E4M3E4M3_SS_TNILNSN_7ScaleInE1ELSP_1EEEEEENS4_6LayoutINS5_IJNSA_ILi2EEESB_SB_EEENS5_IJSB_NSA_ILi0EEESV_EEEEENS5_IJNS4_10UnderscoreESY_SY_EEEEENS4_13SM90_TMA_LOADENS4_14ComposedLayoutINS4_7SwizzleILi3ELi4ELi3EEENS4_18smem_ptr_flag_bitsILi8EEENSS_INS5_IJNSA_ILi8EEESG_EEENS5_IJSG_SB_EEEEEEEvNS4_8identityES11_S1B_vS1C_EENS_8epilogue10collective6detail29Sm90TmaWarpSpecializedAdapterINS1F_15DefaultEpilogueISI_SJ_SJ_NS1E_6thread17LinearCombinationISI_Li1EffLNS1J_9ScaleType4KindE0ELNS_15FloatRoundStyleE2ESI_EENS1_15EpilogueDefaultEEEEEvvEEEEvNT_6ParamsE,@"STO_CUDA_ENTRY STV_DEFAULT"
_ZN7cutlass13device_kernelINS_4gemm6kernel13GemmUniversalIN4cute5tupleIJiiiiEEENS1_10collective13CollectiveMmaINS1_37MainloopSm90TmaGmmaWarpSpecializedFP8ILi7ENS5_IJNS4_1CILi1EEESB_SB_EEENS1_35KernelTmaWarpSpecializedCooperativeEEENS5_IJNSA_ILi256EEESF_NSA_ILi128EEEEEENS_12float_e4m3_tENS5_IJlSB_lEEESI_SJ_NS4_8TiledMMAINS4_8MMA_AtomIJNS4_4SM904GMMA31MMA_64x256x32_F32E4M3E4M3_SS_TNILNSN_7ScaleInE1ELSP_1EEEEEENS4_6LayoutINS5_IJNSA_ILi2EEESB_SB_EEENS5_IJSB_NSA_ILi0EEESV_EEEEENS5_IJNS4_10UnderscoreESY_SY_EEEEENS4_13SM90_TMA_LOADENS4_14ComposedLayoutINS4_7SwizzleILi3ELi4ELi3EEENS4_18smem_ptr_flag_bitsILi8EEENSS_INS5_IJNSA_ILi8EEESG_EEENS5_IJSG_SB_EEEEEEEvNS4_8identityES11_S1B_vS1C_EENS_8epilogue10collective6detail29Sm90TmaWarpSpecializedAdapterINS1F_15DefaultEpilogueISI_SJ_SJ_NS1E_6thread17LinearCombinationISI_Li1EffLNS1J_9ScaleType4KindE0ELNS_15FloatRoundStyleE2ESI_EENS1_15EpilogueDefaultEEEEEvvEEEEvNT_6ParamsE:
[----:B------:R-:W0:Y:S02]  /*0000*/  LDC R1, c[0x0][0x28] ;  /* 0x00000a00ff017b82 */ /* 0x000e240000000800 */
[----:B0-----:R-:W-:Y:S01]  /*0010*/  VIADD R1, R1, 0xfffff340 ;  /* 0xfffff34001017836 */ /* 0x001fe20000000000 */
[----:B------:R-:W0:Y:S01]  /*0020*/  S2R R2, SR_TID.X ;  /* 0x0000000000027919 */ /* 0x000e220000002100 */
[----:B------:R-:W-:Y:S01]  /*0030*/  ELECT P0, URZ, PT ;  /* 0x00000000003f782f */ /* 0x000fe20003800000 */
[----:B------:R-:W-:Y:S01]  /*0040*/  BSSY B0, `(.L_x_0) ;  /* 0x0000015000007945 */ /* 0x000fe20003800000 */
[--C-:B0-----:R-:W-:Y:S02]  /*0050*/  SHF.R.U32.HI R0, RZ, 0x5, R2.reuse ;  /* 0x00000005ff007819 */ /* 0x101fe40000011602 */
[----:B------:R-:W-:-:S03]  /*0060*/  SHF.R.U32.HI R2, RZ, 0x7, R2 ;  /* 0x00000007ff027819 */ /* 0x000fc60000011602 */
[----:B------:R-:W0:Y:S04]  /*0070*/  SHFL.IDX PT, R3, R0, RZ, 0x1f ;  /* 0x00001fff00037589 */ /* 0x000e2800000e0000 */
[----:B------:R-:W1:Y:S01]  /*0080*/  SHFL.IDX PT, R2, R2, RZ, 0x1f ;  /* 0x00001fff02027589 */ /* 0x000e6200000e0000 */
[----:B0-----:R-:W-:Y:S02]  /*0090*/  R2UR UR4, R3 ;  /* 0x00000000030472ca */ /* 0x001fe400000e0000 */
[----:B-1----:R-:W-:-:S11]  /*00a0*/  R2UR UR6, R2 ;  /* 0x00000000020672ca */ /* 0x002fd600000e0000 */
[----:B------:R-:W-:Y:S02]  /*00b0*/  USHF.R.S32.HI UR5, URZ, 0x1f, UR4 ;  /* 0x0000001f3f057899 */ /* 0x000fe40008011404 */
[----:B------:R-:W-:Y:S02]  /*00c0*/  ISETP.NE.OR P0, PT, RZ, UR4, !P0 ;  /* 0x00000004ff007c0c */ /* 0x000fe4000c705670 */
[----:B------:R-:W-:-:S04]  /*00d0*/  ULEA.HI UR5, UR5, UR4, URZ, 0x2 ;  /* 0x0000000405057291 */ /* 0x000fc8000f8f103f */
[----:B------:R-:W-:-:S04]  /*00e0*/  ULOP3.LUT UR5, UR5, 0xfffffffc, URZ, 0xc0, !UPT ;  /* 0xfffffffc05057892 */ /* 0x000fc8000f8ec03f */
[----:B------:R-:W-:-:S03]  /*00f0*/  UIADD3 UR8, UR4, -UR5, URZ ;  /* 0x8000000504087290 */ /* 0x000fc6000fffe03f */
[----:B------:R-:W-:Y:S09]  /*0100*/  @P0 BRA `(.L_x_1) ;  /* 0x0000000000200947 */ /* 0x000ff20003800000 */
[----:B------:R-:W-:Y:S02]  /*0110*/  ULDC.64 UR4, c[0x0][0x198] ;  /* 0x0000660000047ab9 */ /* 0x000fe40000000a00 */
[----:B------:R-:W-:Y:S02]  /*0120*/  UIADD3 UR10, UP0, UR4, 0xf0, URZ ;  /* 0x000000f0040a7890 */ /* 0x000fe4000ff1e03f */
[----:B------:R-:W-:Y:S02]  /*0130*/  UIADD3 UR4, UP1, UR4, 0x1f0, URZ ;  /* 0x000001f004047890 */ /* 0x000fe4000ff3e03f */
[----:B------:R-:W-:Y:S02]  /*0140*/  UIADD3.X UR11, URZ, UR5, URZ, UP0, !UPT ;  /* 0x000000053f0b7290 */ /* 0x000fe400087fe43f */
[----:B------:R-:W-:-:S07]  /*0150*/  UIADD3.X UR5, URZ, UR5, URZ, UP1, !UPT ;  /* 0x000000053f057290 */ /* 0x000fce0008ffe43f */
[----:B------:R0:W-:Y:S02]  /*0160*/  UTMACCTL.PF [UR10] ;  /* 0x000000000a0079b9 */ /* 0x0001e40008040000 */
[----:B------:R0:W-:Y:S02]  /*0170*/  UTMACCTL.PF [UR4] ;  /* 0x00000000040079b9 */ /* 0x0001e40008040000 */
[----:B0-----:R-:W-:Y:S01]  /*0180*/  NOP ;  /* 0x0000000000007918 */ /* 0x001fe20000000000 */
.L_x_1:
[----:B------:R-:W-:Y:S05]  /*0190*/  BSYNC B0 ;  /* 0x0000000000007941 */ /* 0x000fea0003800000 */
.L_x_0:
[----:B------:R-:W0:Y:S01]  /*01a0*/  SHFL.IDX PT, R2, R0, RZ, 0x1f ;  /* 0x00001fff00027589 */ /* 0x000e2200000e0000 */
[----:B------:R-:W-:Y:S01]  /*01b0*/  UISETP.NE.AND UP0, UPT, UR8, 0x3, UPT ;  /* 0x000000030800788c */ /* 0x000fe2000bf05270 */
[----:B------:R-:W-:Y:S01]  /*01c0*/  ISETP.NE.AND P1, PT, RZ, UR6, PT ;  /* 0x00000006ff007c0c */ /* 0x000fe2000bf25270 */
[----:B------:R-:W-:Y:S02]  /*01d0*/  UIADD3 UR10, UR6, -0x1, URZ ;  /* 0xffffffff060a7890 */ /* 0x000fe4000fffe03f */
[----:B------:R-:W-:Y:S02]  /*01e0*/  UISETP.EQ.OR UP0, UPT, UR8, URZ, !UP0 ;  /* 0x0000003f0800728c */ /* 0x000fe4000c702670 */
[----:B------:R-:W-:Y:S02]  /*01f0*/  UISETP.GE.U32.AND UP1, UPT, UR10, 0x2, UPT ;  /* 0x000000020a00788c */ /* 0x000fe4000bf26070 */
[----:B------:R-:W-:-:S04]  /*0200*/  UISETP.EQ.AND UP0, UPT, UR6, URZ, UP0 ;  /* 0x0000003f0600728c */ /* 0x000fc80008702270 */
[----:B------:R-:W-:-:S04]  /*0210*/  USEL UR13, URZ, 0x1, !UP0 ;  /* 0x000000013f0d7887 */ /* 0x000fc8000c000000 */
[----:B------:R-:W-:Y:S01]  /*0220*/  USEL UR13, UR13, 0x2, UP1 ;  /* 0x000000020d0d7887 */ /* 0x000fe20008800000 */
[----:B0-----:R-:W-:-:S13]  /*0230*/  ISETP.NE.AND P0, PT, R2, RZ, PT ;  /* 0x000000ff0200720c */ /* 0x001fda0003f05270 */
[----:B------:R-:W-:Y:S05]  /*0240*/  @P0 BRA `(.L_x_2) ;  /* 0x0000000000700947 */ /* 0x000fea0003800000 */
[----:B------:R-:W0:Y:S01]  /*0250*/  S2UR UR9, SR_CgaCtaId ;  /* 0x00000000000979c3 */ /* 0x000e220000008800 */
[----:B------:R-:W-:Y:S01]  /*0260*/  UMOV UR4, 0x400 ;  /* 0x0000040000047882 */ /* 0x000fe20000000000 */
[----:B------:R-:W-:Y:S01]  /*0270*/  UMOV UR5, 0x1 ;  /* 0x0000000100057882 */ /* 0x000fe20000000000 */
[----:B------:R-:W-:Y:S01]  /*0280*/  UMOV UR6, 0x100 ;  /* 0x0000010000067882 */ /* 0x000fe20000000000 */
[----:B------:R-:W-:Y:S01]  /*0290*/  ELECT P0, URZ, PT ;  /* 0x00000000003f782f */ /* 0x000fe20003800000 */
[----:B------:R-:W-:-:S04]  /*02a0*/  UIADD3 UR6, -UR6, 0x100000, URZ ;  /* 0x0010000006067890 */ /* 0x000fc8000fffe13f */
[----:B------:R-:W-:Y:S02]  /*02b0*/  USHF.L.U32 UR7, UR6, 0xb, URZ ;  /* 0x0000000b06077899 */ /* 0x000fe4000800063f */
[----:B------:R-:W-:Y:S02]  /*02c0*/  USHF.L.U32 UR6, UR6, 0x1, URZ ;  /* 0x0000000106067899 */ /* 0x000fe4000800063f */
[----:B0-----:R-:W-:Y:S02]  /*02d0*/  ULEA UR9, UR9, UR4, 0x18 ;  /* 0x0000000409097291 */ /* 0x001fe4000f8ec03f */
[----:B------:R-:W-:-:S04]  /*02e0*/  UIADD3 UR4, -UR5, 0x100000, URZ ;  /* 0x0010000005047890 */ /* 0x000fc8000fffe13f */
[----:B------:R-:W-:Y:S02]  /*02f0*/  USHF.L.U32 UR5, UR4, 0xb, URZ ;  /* 0x0000000b04057899 */ /* 0x000fe4000800063f */
[----:B------:R-:W-:Y:S01]  /*0300*/  USHF.L.U32 UR4, UR4, 0x1, URZ ;  /* 0x0000000104047899 */ /* 0x000fe2000800063f */
[----:B------:R-:W0:Y:S11]  /*0310*/  FENCE.VIEW.ASYNC.S ;  /* 0x00000000000073c6 */ /* 0x000e360000000000 */
[----:B0-----:R0:W1:Y:S01]  /*0320*/  SYNCS.EXCH.64 URZ, [UR9], UR4 ;  /* 0x00000004093f75b2 */ /* 0x0010620008000100 */
[----:B------:R0:W2:Y:S01]  /*0330*/  SYNCS.EXCH.64 URZ, [UR9+0x38], UR6 ;  /* 0x00003806093f75b2 */ /* 0x0000a20008000100 */
[----:B------:R0:W3:Y:S01]  /*0340*/  SYNCS.EXCH.64 URZ, [UR9+0x8], UR4 ;  /* 0x00000804093f75b2 */ /* 0x0000e20008000100 */
[----:B------:R0:W4:Y:S01]  /*0350*/  SYNCS.EXCH.64 URZ, [UR9+0x40], UR6 ;  /* 0x00004006093f75b2 */ /* 0x0001220008000100 */
[----:B------:R0:W0:Y:S01]  /*0360*/  SYNCS.EXCH.64 URZ, [UR9+0x10], UR4 ;  /* 0x00001004093f75b2 */ /* 0x0000220008000100 */
        /* <DEDUP_REMOVED lines=9> */
[----:B------:R-:W-:Y:S01]  /*0400*/  NOP ;  /* 0x0000000000007918 */ /* 0x000fe20000000000 */
.L_x_2:
[----:B------:R-:W5:Y:S01]  /*0410*/  LDC R2, c[0x0][0x65c] ;  /* 0x00019700ff027b82 */ /* 0x000f620000000800 */
[----:B------:R-:W1:Y:S01]  /*0420*/  SHFL.IDX PT, R0, R0, RZ, 0x1f ;  /* 0x00001fff00007589 */ /* 0x000e6200000e0000 */
[----:B------:R-:W-:Y:S01]  /*0430*/  ELECT P0, URZ, PT ;  /* 0x00000000003f782f */ /* 0x000fe20003800000 */
[----:B------:R-:W-:Y:S01]  /*0440*/  IMAD.MOV.U32 R3, RZ, RZ, RZ ;  /* 0x000000ffff037224 */ /* 0x000fe200078e00ff */
[----:B0-----:R-:W-:Y:S01]  /*0450*/  UMOV UR4, 0x20 ;  /* 0x0000002000047882 */ /* 0x001fe20000000000 */
[----:B------:R-:W0:Y:S01]  /*0460*/  S2R R11, SR_CTAID.Y ;  /* 0x00000000000b7919 */ /* 0x000e220000002600 */
[----:B------:R-:W-:Y:S01]  /*0470*/  NOP ;  /* 0x0000000000007918 */ /* 0x000fe20000000000 */
[----:B------:R-:W-:Y:S01]  /*0480*/  NOP ;  /* 0x0000000000007918 */ /* 0x000fe20000000000 */
[----:B-----5:R-:W-:Y:S02]  /*0490*/  ISETP.NE.AND P4, PT, R2, 0x1, PT ;  /* 0x000000010200780c */ /* 0x020fe40003f85270 */
[----:B------:R-:W5:Y:S01]  /*04a0*/  S2R R2, SR_CTAID.X ;  /* 0x0000000000027919 */ /* 0x000f620000002500 */
[----:B-1----:R-:W-:-:S10]  /*04b0*/  ISETP.NE.OR P0, PT, R0, RZ, !P0 ;  /* 0x000000ff0000720c */ /* 0x002fd40004705670 */
[----:B------:R-:W5:Y:S01]  /*04c0*/  @P4 LDC R7, c[0x0][0x10] ;  /* 0x00000400ff074b82 */ /* 0x000f620000000800 */
[----:B0-----:R-:W-:Y:S02]  /*04d0*/  @P4 IMAD.MOV.U32 R4, RZ, RZ, R11 ;  /* 0x000000ffff044224 */ /* 0x001fe400078e000b */
[----:B------:R-:W-:Y:S01]  /*04e0*/  VOTEU.ALL UP0, P0 ;  /* 0x00000000003f7886 */ /* 0x000fe20000000000 */
[----:B------:R-:W-:Y:S01]  /*04f0*/  @P4 IMAD.MOV.U32 R5, RZ, RZ, RZ ;  /* 0x000000ffff054224 */ /* 0x000fe200078e00ff */
[----:B------:R-:W-:Y:S01]  /*0500*/  VOTEU.ALL UP1, P0 ;  /* 0x00000000003f7886 */ /* 0x000fe20000020000 */
[----:B------:R-:W-:Y:S02]  /*0510*/  @P4 IMAD.MOV.U32 R13, RZ, RZ, RZ ;  /* 0x000000ffff0d4224 */ /* 0x000fe400078e00ff */
[----:B------:R-:W0:Y:S01]  /*0520*/  @!P4 LDC R9, c[0x0][0xc] ;  /* 0x00000300ff09cb82 */ /* 0x000e220000000800 */
[----:B------:R-:W-:Y:S01]  /*0530*/  @!UP0 UMOV UR6, 0x400 ;  /* 0x0000040000068882 */ /* 0x000fe20000000000 */
[----:B------:R-:W-:-:S04]  /*0540*/  @!UP0 UIADD3 UR4, -UR4, 0x100000, URZ ;  /* 0x0010000004048890 */ /* 0x000fc8000fffe13f */
[----:B------:R-:W-:Y:S02]  /*0550*/  @!UP0 USHF.L.U32 UR5, UR4, 0xb, URZ ;  /* 0x0000000b04058899 */ /* 0x000fe4000800063f */
[----:B------:R-:W-:Y:S01]  /*0560*/  @!UP0 USHF.L.U32 UR4, UR4, 0x1, URZ ;  /* 0x0000000104048899 */ /* 0x000fe2000800063f */
[----:B------:R-:W1:Y:S01]  /*0570*/  @!UP0 S2UR UR7, SR_CgaCtaId ;  /* 0x00000000000789c3 */ /* 0x000e620000008800 */
[----:B-----5:R-:W-:-:S04]  /*0580*/  @P4 IMAD.WIDE.U32 R6, R2, R7, R4 ;  /* 0x0000000702064225 */ /* 0x020fc800078e0004 */
[----:B------:R-:W-:Y:S02]  /*0590*/  @P4 IMAD.MOV.U32 R10, RZ, RZ, R6 ;  /* 0x000000ffff0a4224 */ /* 0x000fe400078e0006 */
[----:B------:R-:W-:Y:S02]  /*05a0*/  @P4 IMAD.IADD R14, R7, 0x1, R13 ;  /* 0x00000001070e4824 */ /* 0x000fe400078e020d */
[----:B0-----:R-:W-:-:S04]  /*05b0*/  @!P4 IMAD.WIDE.U32 R4, R9, R11, R2 ;  /* 0x0000000b0904c225 */ /* 0x001fc800078e0002 */
[----:B------:R-:W-:Y:S02]  /*05c0*/  @!P4 IMAD.MOV.U32 R10, RZ, RZ, R4 ;  /* 0x000000ffff0ac224 */ /* 0x000fe400078e0004 */
[----:B------:R-:W-:Y:S01]  /*05d0*/  @!P4 IMAD.MOV.U32 R14, RZ, RZ, R5 ;  /* 0x000000ffff0ec224 */ /* 0x000fe200078e0005 */
[----:B-1----:R-:W-:Y:S02]  /*05e0*/  @!UP0 ULEA UR6, UR7, UR6, 0x18 ;  /* 0x0000000607068291 */ /* 0x002fe4000f8ec03f */
[----:B------:R0:W-:Y:S01]  /*05f0*/  STL [R1+0x454], R10 ;  /* 0x0004540a01007387 */ /* 0x0001e20000100800 */
[----:B------:R-:W-:-:S03]  /*0600*/  VOTEU.ALL UP0, P0 ;  /* 0x00000000003f7886 */ /* 0x000fc60000000000 */
[----:B------:R0:W-:Y:S04]  /*0610*/  STL [R1+0x450], R14 ;  /* 0x0004500e01007387 */ /* 0x0001e80000100800 */
[----:B------:R-:W1:Y:S02]  /*0620*/  FENCE.VIEW.ASYNC.S ;  /* 0x00000000000073c6 */ /* 0x000e640000000000 */
[----:B-1----:R0:W2:Y:S01]  /*0630*/  @!UP0 SYNCS.EXCH.64 URZ, [UR6+0x80], UR4 ;  /* 0x00008004063f85b2 */ /* 0x0020a20008000100 */
[----:B------:R0:W2:Y:S01]  /*0640*/  @!UP1 SYNCS.EXCH.64 URZ, [UR6+0x88], UR4 ;  /* 0x00008804063f95b2 */ /* 0x0000a20008000100 */
[----:B------:R-:W-:Y:S01]  /*0650*/  NOP ;  /* 0x0000000000007918 */ /* 0x000fe20000000000 */
[----:B--234-:R-:W-:Y:S06]  /*0660*/  BAR.SYNC.DEFER_BLOCKING 0x0 ;  /* 0x0000000000007b1d */ /* 0x01cfec0000010000 */
[----:B0-----:R-:W-:Y:S05]  /*0670*/  @!P1 BRA `(.L_x_3) ;  /* 0x0000027c00189947 */ /* 0x001fea0003800000 */
[----:B------:R-:W-:-:S06]  /*0680*/  UISETP.GT.U32.AND UP0, UPT, UR10, 0x1, UPT ;  /* 0x000000010a00788c */ /* 0x000fcc000bf04070 */
[----:B------:R-:W-:-:S13]  /*0690*/  PLOP3.LUT P0, PT, PT, PT, UP0, 0x80, 0x0 ;  /* 0x000000000000781c */ /* 0x000fda0003f0f008 */
[----:B------:R-:W-:Y:S05]  /*06a0*/  @P0 EXIT ;  /* 0x000000000000094d */ /* 0x000fea0003800000 */
[----:B------:R-:W-:Y:S01]  /*06b0*/  IMAD.MOV.U32 R5, RZ, RZ, -0x1 ;  /* 0xffffffffff057424 */ /* 0x000fe200078e00ff */
[----:B------:R-:W-:Y:S01]  /*06c0*/  ULDC.64 UR4, c[0x0][0x650] ;  /* 0x0001940000047ab9 */ /* 0x000fe20000000a00 */
[----:B------:R-:W-:Y:S01]  /*06d0*/  IMAD.MOV.U32 R4, RZ, RZ, -0x1 ;  /* 0xffffffffff047424 */ /* 0x000fe200078e00ff */
[----:B------:R-:W-:Y:S01]  /*06e0*/  ISETP.GE.U32.AND P0, PT, R10, UR4, PT ;  /* 0x000000040a007c0c */ /* 0x000fe2000bf06070 */
[----:B------:R-:W-:Y:S01]  /*06f0*/  UMOV UR9, 0xffffffff ;  /* 0xffffffff00097882 */ /* 0x000fe20000000000 */
[----:B------:R0:W-:Y:S01]  /*0700*/  STL [R1+0x45c], R5 ;  /* 0x00045c0501007387 */ /* 0x0001e20000100800 */
[----:B------:R-:W-:Y:S02]  /*0710*/  PRMT R0, RZ, 0x7610, R0 ;  /* 0x00007610ff007816 */ /* 0x000fe40000000000 */
[----:B------:R-:W-:Y:S01]  /*0720*/  ISETP.GE.U32.AND.EX P0, PT, R14, UR5, PT, P0 ;  /* 0x000000050e007c0c */ /* 0x000fe2000bf06100 */
[----:B------:R0:W-:-:S12]  /*0730*/  STL [R1+0x458], R4 ;  /* 0x0004580401007387 */ /* 0x0001d80000100800 */
[----:B0-----:R-:W-:Y:S05]  /*0740*/  @P0 BRA `(.L_x_4) ;  /* 0x00000004006c0947 */ /* 0x001fea0003800000 */
[----:B------:R-:W-:Y:S01]  /*0750*/  ULDC.64 UR14, c[0x0][0x628] ;  /* 0x00018a00000e7ab9 */ /* 0x000fe20000000a00 */
[----:B------:R-:W0:Y:S01]  /*0760*/  LDC.64 R12, c[0x0][0x620] ;  /* 0x00018800ff0c7b82 */ /* 0x000e220000000a00 */
[----:B------:R-:W-:Y:S01]  /*0770*/  ISETP.NE.U32.AND P0, PT, RZ, UR14, PT ;  /* 0x0000000eff007c0c */ /* 0x000fe2000bf05070 */
[----:B------:R-:W-:Y:S01]  /*0780*/  ULDC UR11, c[0x0][0x630] ;  /* 0x00018c00000b7ab9 */ /* 0x000fe20000000800 */
[----:B------:R-:W-:Y:S02]  /*0790*/  R2UR UR4, R10 ;  /* 0x000000000a0472ca */ /* 0x000fe400000e0000 */
[----:B------:R-:W-:Y:S02]  /*07a0*/  ISETP.NE.AND.EX P0, PT, RZ, UR15, PT, P0 ;  /* 0x0000000fff007c0c */ /* 0x000fe4000bf05300 */
[----:B------:R-:W-:-:S11]  /*07b0*/  R2UR UR5, R14 ;  /* 0x000000000e0572ca */ /* 0x000fd600000e0000 */
[----:B------:R-:W-:Y:S05]  /*07c0*/  @!P0 BRA `(.L_x_5) ;  /* 0x0000000000308947 */ /* 0x000fea0003800000 */
[----:B------:R-:W-:Y:S01]  /*07d0*/  R2UR UR4, R10 ;  /* 0x000000000a0472ca */ /* 0x000fe200000e0000 */
[----:B------:R-:W-:Y:S01]  /*07e0*/  ULDC UR8, c[0x0][0x634] ;  /* 0x00018d0000087ab9 */ /* 0x000fe20000000800 */
[----:B------:R-:W-:-:S11]  /*07f0*/  R2UR UR10, R14 ;  /* 0x000000000e0a72ca */ /* 0x000fd600000e0000 */
[----:B------:R-:W-:-:S04]  /*0800*/  UIADD3 UR8, UP0, UR4, UR8, URZ ;  /* 0x0000000804087290 */ /* 0x000fc8000ff1e03f */
[----:B------:R-:W-:-:S04]  /*0810*/  UIADD3.X UR10, URZ, UR10, URZ, UP0, !UPT ;  /* 0x0000000a3f0a7290 */ /* 0x000fc800087fe43f */
[----:B------:R-:W-:-:S04]  /*0820*/  UIMAD.WIDE.U32 UR4, UR10, UR14, URZ ;  /* 0x0000000e0a0472a5 */ /* 0x000fc8000f8e003f */
[----:B------:R-:W-:Y:S02]  /*0830*/  UIMAD.WIDE.U32 UR6, UP0, UR8, UR15, UR4 ;  /* 0x0000000f080672a5 */ /* 0x000fe4000f800004 */
[----:B------:R-:W-:Y:S02]  /*0840*/  UIMAD.WIDE.U32 UR4, UR8, UR14, URZ ;  /* 0x0000000e080472a5 */ /* 0x000fe4000f8e003f */
[----:B------:R-:W-:Y:S02]  /*0850*/  UIADD3.X UR9, URZ, URZ, URZ, UP0, !UPT ;  /* 0x0000003f3f097290 */ /* 0x000fe400087fe43f */
[----:B------:R-:W-:Y:S01]  /*0860*/  UIADD3 URZ, UP0, UR5, UR6, URZ ;  /* 0x00000006053f7290 */ /* 0x000fe2000ff1e03f */
[----:B------:R-:W-:-:S03]  /*0870*/  UMOV UR8, UR7 ;  /* 0x0000000700087c82 */ /* 0x000fc60008000000 */
[----:B------:R-:W-:-:S12]  /*0880*/  UIMAD.WIDE.U32.X UR4, UR10, UR15, UR8, UP0 ;  /* 0x0000000f0a0472a5 */ /* 0x000fd800080e0408 */
.L_x_5:
[----:B------:R-:W-:Y:S01]  /*0890*/  USHF.R.U64 UR9, UR4, UR11, UR5 ;  /* 0x0000000b04097299 */ /* 0x000fe20008001205 */
[----:B------:R-:W1:Y:S01]  /*08a0*/  LDC R8, c[0x0][0x618] ;  /* 0x00018600ff087b82 */ /* 0x000e620000000800 */
[----:B------:R-:W-:Y:S01]  /*08b0*/  USHF.R.U32.HI UR4, URZ, UR11, UR5 ;  /* 0x0000000b3f047299 */ /* 0x000fe20008011605 */
[----:B------:R-:W-:Y:S01]  /*08c0*/  I2FP.F32.U32 R0, R2 ;  /* 0x0000000200007245 */ /* 0x000fe20000201000 */
[----:B------:R-:W-:Y:S01]  /*08d0*/  IMAD.MOV.U32 R4, RZ, RZ, R10 ;  /* 0x000000ffff047224 */ /* 0x000fe200078e000a */
[----:B------:R-:W-:Y:S01]  /*08e0*/  ULDC UR5, c[0x0][0x150] ;  /* 0x0000540000057ab9 */ /* 0x000fe20000000800 */
[----:B------:R-:W-:Y:S01]  /*08f0*/  IADD3 R7, P0, RZ, -UR9, RZ ;  /* 0x80000009ff077c10 */ /* 0x000fe2000ff1e0ff */
[----:B------:R-:W-:Y:S02]  /*0900*/  IMAD.MOV.U32 R5, RZ, RZ, R14 ;  /* 0x000000ffff057224 */ /* 0x000fe400078e000e */
[----:B------:R-:W-:Y:S01]  /*0910*/  FMUL R0, R0, UR5 ;  /* 0x0000000500007c20 */ /* 0x000fe20008400000 */
[----:B------:R-:W2:Y:S01]  /*0920*/  LDC.64 R20, c[0x0][0x640] ;  /* 0x00019000ff147b82 */ /* 0x000ea20000000a00 */
[----:B------:R-:W-:Y:S01]  /*0930*/  IMAD.X R9, RZ, RZ, ~UR4, P0 ;  /* 0x80000004ff097e24 */ /* 0x000fe200080e06ff */
[----:B------:R-:W-:Y:S01]  /*0940*/  ULDC UR4, c[0x0][0x154] ;  /* 0x0000550000047ab9 */ /* 0x000fe20000000800 */
[----:B0-----:R-:W-:-:S02]  /*0950*/  IMAD.WIDE.U32 R4, R7, R12, R4 ;  /* 0x0000000c07047225 */ /* 0x001fc400078e0004 */
[----:B------:R-:W0:Y:S03]  /*0960*/  F2I.U32.TRUNC.NTZ R0, R0 ;  /* 0x0000000000007305 */ /* 0x000e26000020f000 */
[----:B------:R-:W3:Y:S01]  /*0970*/  LDC R3, c[0x0][0x144] ;  /* 0x00005100ff037b82 */ /* 0x000ee20000000800 */
[----:B------:R-:W-:-:S04]  /*0980*/  IMAD R6, R9, R12, RZ ;  /* 0x0000000c09067224 */ /* 0x000fc800078e02ff */
[----:B------:R-:W-:-:S03]  /*0990*/  IMAD R7, R7, R13, R6 ;  /* 0x0000000d07077224 */ /* 0x000fc600078e0206 */
[----:B------:R-:W4:Y:S01]  /*09a0*/  LDC R10, c[0x0][0x608] ;  /* 0x00018200ff0a7b82 */ /* 0x000f220000000800 */
[----:B------:R-:W-:Y:S02]  /*09b0*/  IMAD.IADD R5, R5, 0x1, R7 ;  /* 0x0000000105057824 */ /* 0x000fe400078e0207 */
[----:B------:R-:W-:Y:S02]  /*09c0*/  IMAD.MOV.U32 R7, RZ, RZ, -0x1 ;  /* 0xffffffffff077424 */ /* 0x000fe400078e00ff */
[----:B0-----:R-:W-:Y:S01]  /*09d0*/  IMAD.MOV R6, RZ, RZ, -R0 ;  /* 0x000000ffff067224 */ /* 0x001fe200078e0a00 */
[----:B-1----:R-:W-:Y:S02]  /*09e0*/  SHF.R.U64 R14, R4, R8, R5 ;  /* 0x00000008040e7219 */ /* 0x002fe40000001205 */
[----:B------:R-:W0:Y:S01]  /*09f0*/  LDC R18, c[0x0][0x658] ;  /* 0x00019600ff127b82 */ /* 0x000e220000000800 */
[----:B------:R-:W-:Y:S02]  /*0a00*/  I2FP.F32.U32 R4, R11 ;  /* 0x0000000b00047245 */ /* 0x000fe40000201000 */
[----:B--2---:R-:W-:-:S02]  /*0a10*/  ISETP.NE.U32.AND P0, PT, R20, RZ, PT ;  /* 0x000000ff1400720c */ /* 0x004fc40003f05070 */
[----:B------:R-:W-:Y:S01]  /*0a20*/  SHF.R.U32.HI R5, RZ, R8, R5 ;  /* 0x00000008ff057219 */ /* 0x000fe20000011605 */
[----:B------:R-:W-:Y:S01]  /*0a30*/  FMUL R4, R4, UR4 ;  /* 0x0000000404047c20 */ /* 0x000fe20008400000 */
[----:B------:R-:W-:Y:S01]  /*0a40*/  ISETP.NE.AND.EX P0, PT, R21, RZ, PT, P0 ;  /* 0x000000ff1500720c */ /* 0x000fe20003f05300 */
[----:B------:R-:W1:Y:S01]  /*0a50*/  LDC R12, c[0x0][0x148] ;  /* 0x00005200ff0c7b82 */ /* 0x000e620000000800 */
[----:B---3--:R-:W-:-:S07]  /*0a60*/  IMAD R0, R3, R6, R2 ;  /* 0x0000000603007224 */ /* 0x008fce00078e0202 */
[----:B------:R-:W2:Y:S01]  /*0a70*/  LDC R16, c[0x0][0x600] ;  /* 0x00018000ff107b82 */ /* 0x000ea20000000800 */
[-CC-:B----4-:R-:W-:Y:S02]  /*0a80*/  SHF.R.U64 R22, R14, R10.reuse, R5.reuse ;  /* 0x0000000a0e167219 */ /* 0x190fe40000001205 */
[----:B------:R-:W-:Y:S01]  /*0a90*/  SHF.R.U32.HI R3, RZ, R10, R5 ;  /* 0x0000000aff037219 */ /* 0x000fe20000011605 */
[----:B------:R-:W-:Y:S01]  /*0aa0*/  IMAD.MOV.U32 R5, RZ, RZ, 0x1 ;  /* 0x00000001ff057424 */ /* 0x000fe200078e00ff */
[----:B------:R3:W4:Y:S03]  /*0ab0*/  F2I.U32.TRUNC.NTZ R10, R4 ;  /* 0x00000004000a7305 */ /* 0x000726000020f000 */
[----:B------:R-:W1:Y:S01]  /*0ac0*/  LDC R15, c[0x0][0x648] ;  /* 0x00019200ff0f7b82 */ /* 0x000e620000000800 */
[-C--:B0-----:R-:W-:Y:S02]  /*0ad0*/  SHF.L.U32 R2, R7, R18.reuse, RZ ;  /* 0x0000001207027219 */ /* 0x081fe400000006ff */
[----:B------:R-:W-:-:S02]  /*0ae0*/  SHF.R.U64 R24, R22, R18, R3 ;  /* 0x0000001216187219 */ /* 0x000fc40000001203 */
[----:B------:R-:W-:Y:S02]  /*0af0*/  LOP3.LUT R9, RZ, R2, RZ, 0x33, !PT ;  /* 0x00000002ff097212 */ /* 0x000fe400078e33ff */
[-C--:B------:R-:W-:Y:S01]  /*0b00*/  SHF.R.U32.HI R3, RZ, R18.reuse, R3 ;  /* 0x00000012ff037219 */ /* 0x080fe20000011603 */
[----:B------:R-:W0:Y:S01]  /*0b10*/  LDC R17, c[0x0][0x638] ;  /* 0x00018e00ff117b82 */ /* 0x000e220000000800 */
[----:B------:R-:W-:Y:S01]  /*0b20*/  SHF.L.U32 R8, R5, R18, RZ ;  /* 0x0000001205087219 */ /* 0x000fe200000006ff */
[----:B------:R-:W-:-:S06]  /*0b30*/  IMAD.MOV.U32 R2, RZ, RZ, R24 ;  /* 0x000000ffff027224 */ /* 0x000fcc00078e0018 */
[----:B------:R-:W0:Y:S01]  /*0b40*/  LDC R19, c[0x0][0x610] ;  /* 0x00018400ff137b82 */ /* 0x000e220000000800 */
[----:B---34-:R-:W-:Y:S05]  /*0b50*/  @!P0 BRA `(.L_x_6) ;  /* 0x0000000000288947 */ /* 0x018fea0003800000 */
[----:B------:R-:W3:Y:S02]  /*0b60*/  LDC R7, c[0x0][0x64c] ;  /* 0x00019300ff077b82 */ /* 0x000ee40000000800 */
[----:B---3--:R-:W-:-:S05]  /*0b70*/  IADD3 R7, P0, R24, R7, RZ ;  /* 0x0000000718077210 */ /* 0x008fca0007f1e0ff */
[----:B------:R-:W-:-:S04]  /*0b80*/  IMAD.X R13, RZ, RZ, R3, P0 ;  /* 0x000000ffff0d7224 */ /* 0x000fc800000e0603 */
[----:B------:R-:W-:-:S04]  /*0b90*/  IMAD.WIDE.U32 R2, R13, R20, RZ ;  /* 0x000000140d027225 */ /* 0x000fc800078e00ff */
[----:B------:R-:W-:-:S04]  /*0ba0*/  IMAD.WIDE.U32 R4, P0, R7, R21, R2 ;  /* 0x0000001507047225 */ /* 0x000fc80007800002 */
[----:B------:R-:W-:-:S04]  /*0bb0*/  IMAD.WIDE.U32 R2, R7, R20, RZ ;  /* 0x0000001407027225 */ /* 0x000fc800078e00ff */
[----:B------:R-:W-:Y:S01]  /*0bc0*/  IMAD.X R7, RZ, RZ, RZ, P0 ;  /* 0x000000ffff077224 */ /* 0x000fe200000e06ff */
[----:B------:R-:W-:Y:S01]  /*0bd0*/  IADD3 RZ, P0, R3, R4, RZ ;  /* 0x0000000403ff7210 */ /* 0x000fe20007f1e0ff */
[----:B------:R-:W-:-:S04]  /*0be0*/  IMAD.MOV.U32 R6, RZ, RZ, R5 ;  /* 0x000000ffff067224 */ /* 0x000fc800078e0005 */
[----:B------:R-:W-:-:S08]  /*0bf0*/  IMAD.WIDE.U32.X R2, R13, R21, R6, P0 ;  /* 0x000000150d027225 */ /* 0x000fd000000e0406 */
.L_x_6:
[----:B-1----:R-:W-:Y:S01]  /*0c00*/  SHF.R.U64 R2, R2, R15, R3 ;  /* 0x0000000f02027219 */ /* 0x002fe20000001203 */
[----:B--2---:R-:W-:Y:S01]  /*0c10*/  VIADD R3, R16, 0xffffffff ;  /* 0xffffffff10037836 */ /* 0x004fe20000000000 */
[----:B------:R-:W-:Y:S01]  /*0c20*/  LOP3.LUT R9, R22, R9, RZ, 0xc0, !PT ;  /* 0x0000000916097212 */ /* 0x000fe200078ec0ff */
[----:B------:R-:W-:Y:S02]  /*0c30*/  IMAD.MOV R10, RZ, RZ, -R10 ;  /* 0x000000ffff0a7224 */ /* 0x000fe400078e0a0a */
[----:B------:R-:W-:Y:S01]  /*0c40*/  IMAD.MOV R4, RZ, RZ, -R2 ;  /* 0x000000ffff047224 */ /* 0x000fe200078e0a02 */
[----:B------:R-:W-:Y:S01]  /*0c50*/  LOP3.LUT R14, R14, R3, RZ, 0xc0, !PT ;  /* 0x000000030e0e7212 */ /* 0x000fe200078ec0ff */
[----:B------:R-:W-:Y:S02]  /*0c60*/  @P4 IMAD R0, R12, R10, R11 ;  /* 0x0000000a0c004224 */ /* 0x000fe400078e020b */
[----:B------:R-:W-:Y:S02]  /*0c70*/  IMAD R9, R8, R2, R9 ;  /* 0x0000000208097224 */ /* 0x000fe400078e0209 */
[----:B0-----:R-:W-:-:S02]  /*0c80*/  IMAD R3, R4, R17, R24 ;  /* 0x0000001104037224 */ /* 0x001fc400078e0218 */
[----:B------:R-:W-:Y:S02]  /*0c90*/  IMAD R2, R9, R19, R0 ;  /* 0x0000001309027224 */ /* 0x000fe400078e0200 */
[----:B------:R-:W-:Y:S02]  /*0ca0*/  IMAD R3, R3, R16, R14 ;  /* 0x0000001003037224 */ /* 0x000fe400078e020e */
[----:B------:R-:W-:-:S03]  /*0cb0*/  IMAD.MOV.U32 R0, RZ, RZ, 0x1 ;  /* 0x00000001ff007424 */ /* 0x000fc600078e00ff */
[----:B------:R-:W-:Y:S02]  /*0cc0*/  SEL R4, R3, R2, !P4 ;  /* 0x0000000203047207 */ /* 0x000fe40006000000 */
[----:B------:R-:W-:-:S03]  /*0cd0*/  SEL R2, R2, R3, !P4 ;  /* 0x0000000302027207 */ /* 0x000fc60006000000 */
[----:B------:R0:W-:Y:S04]  /*0ce0*/  STL [R1+0x458], R4 ;  /* 0x0004580401007387 */ /* 0x0001e80000100800 */
[----:B------:R0:W-:Y:S02]  /*0cf0*/  STL [R1+0x45c], R2 ;  /* 0x00045c0201007387 */ /* 0x0001e40000100800 */
.L_x_4:
[----:B------:R-:W-:-:S08]  /*0d00*/  NOP ;  /* 0x0000000000007918 */ /* 0x000fd00000000000 */
[----:B------:R-:W1:Y:S02]  /*0d10*/  USETMAXREG.TRY_ALLOC.CTAPOOL UP0, 0xf0 ;  /* 0x000000f0000079c8 */ /* 0x000e640008000600 */
[----:B-1----:R-:W-:-:S13]  /*0d20*/  PLOP3.LUT P0, PT, PT, PT, UP0, 0x80, 0x0 ;  /* 0x000000000000781c */ /* 0x002fda0003f0f008 */
[----:B------:R-:W-:Y:S05]  /*0d30*/  @!P0 BRA `(.L_x_4) ;  /* 0xfffffffc00f08947 */ /* 0x000fea000383ffff */
[----:B------:R-:W-:Y:S01]  /*0d40*/  ULDC.64 UR4, c[0x0][0x598] ;  /* 0x0001660000047ab9 */ /* 0x000fe20000000a00 */
[----:B------:R-:W-:Y:S01]  /*0d50*/  ULDC.64 UR14, c[0x0][0x208] ;  /* 0x00008200000e7ab9 */ /* 0x000fe20000000a00 */
[----:B------:R-:W-:-:S04]  /*0d60*/  ISETP.NE.U32.AND P0, PT, RZ, UR4, PT ;  /* 0x00000004ff007c0c */ /* 0x000fc8000bf05070 */
[----:B------:R-:W-:-:S13]  /*0d70*/  ISETP.NE.AND.EX P0, PT, RZ, UR5, PT, P0 ;  /* 0x00000005ff007c0c */ /* 0x000fda000bf05300 */
[----:B------:R-:W-:Y:S05]  /*0d80*/  @!P0 BRA `(.L_x_7) ;  /* 0x0000000000208947 */ /* 0x000fea0003800000 */
[----:B0-----:R-:W0:Y:S02]  /*0d90*/  LDC.64 R2, c[0x0][0x598] ;  /* 0x00016600ff027b82 */ /* 0x001e240000000a00 */
[----:B0-----:R-:W2:Y:S02]  /*0da0*/  LDG.E.64 R2, desc[UR14][R2.64] ;  /* 0x0000000e02027981 */ /* 0x001ea4000c1e1b00 */
[----:B--2---:R-:W-:-:S04]  /*0db0*/  ISETP.NE.U32.AND P0, PT, R2, RZ, PT ;  /* 0x000000ff0200720c */ /* 0x004fc80003f05070 */
[----:B------:R-:W-:-:S13]  /*0dc0*/  ISETP.NE.AND.EX P0, PT, R3, RZ, PT, P0 ;  /* 0x000000ff0300720c */ /* 0x000fda0003f05300 */
[----:B------:R-:W-:Y:S05]  /*0dd0*/  @!P0 BRA `(.L_x_7) ;  /* 0x00000000000c8947 */ /* 0x000fea0003800000 */
[----:B------:R-:W2:Y:S02]  /*0de0*/  LD.E R2, desc[UR14][R2.64] ;  /* 0x0000000e02027980 */ /* 0x000ea4000c101900 */
[----:B--2---:R-:W-:Y:S01]  /*0df0*/  R2UR UR20, R2 ;  /* 0x00000000021472ca */ /* 0x004fe200000e0000 */
[----:B------:R-:W-:-:S14]  /*0e00*/  BRA `(.L_x_8) ;  /* 0x0000000000247947 */ /* 0x000fdc0003800000 */
.L_x_7:
[----:B------:R-:W-:Y:S02]  /*0e10*/  ULDC.64 UR4, c[0x0][0x588] ;  /* 0x0001620000047ab9 */ /* 0x000fe40000000a00 */
[----:B------:R-:W-:-:S04]  /*0e20*/  ISETP.NE.U32.AND P0, PT, RZ, UR4, PT ;  /* 0x00000004ff007c0c */ /* 0x000fc8000bf05070 */
[----:B------:R-:W-:-:S13]  /*0e30*/  ISETP.NE.AND.EX P0, PT, RZ, UR5, PT, P0 ;  /* 0x00000005ff007c0c */ /* 0x000fda000bf05300 */
[----:B------:R-:W-:Y:S05]  /*0e40*/  @!P0 BRA `(.L_x_9) ;  /* 0x0000000000108947 */ /* 0x000fea0003800000 */
[----:B0-----:R-:W0:Y:S02]  /*0e50*/  LDC.64 R2, c[0x0][0x588] ;  /* 0x00016200ff027b82 */ /* 0x001e240000000a00 */
[----:B0-----:R-:W2:Y:S02]  /*0e60*/  LDG.E R2, desc[UR14][R2.64] ;  /* 0x0000000e02027981 */ /* 0x001ea4000c1e1900 */
[----:B--2---:R-:W-:Y:S01]  /*0e70*/  R2UR UR20, R2 ;  /* 0x00000000021472ca */ /* 0x004fe200000e0000 */
[----:B------:R-:W-:-:S14]  /*0e80*/  BRA `(.L_x_8) ;  /* 0x0000000000047947 */ /* 0x000fdc0003800000 */
.L_x_9:
[----:B------:R-:W-:-:S05]  /*0e90*/  ULDC UR20, c[0x0][0x580] ;  /* 0x0001600000147ab9 */ /* 0x000fca0000000800 */
.L_x_8:
[----:B------:R-:W-:Y:S02]  /*0ea0*/  ULDC.64 UR4, c[0x0][0x5a0] ;  /* 0x0001680000047ab9 */ /* 0x000fe40000000a00 */
        /* <DEDUP_REMOVED lines=11> */
.L_x_10:
        /* <DEDUP_REMOVED lines=8> */
.L_x_12:
[----:B------:R-:W-:-:S05]  /*0fe0*/  ULDC UR21, c[0x0][0x584] ;  /* 0x0001610000157ab9 */ /* 0x000fca0000000800 */
.L_x_11:
[----:B------:R-:W-:-:S13]  /*0ff0*/  LOP3.LUT P0, RZ, R0, 0xff, RZ, 0xc0, !PT ;  /* 0x000000ff00ff7812 */ /* 0x000fda000780c0ff */
[----:B------:R-:W-:Y:S05]  /*1000*/  @!P0 EXIT ;  /* 0x000000000000894d */ /* 0x000fea0003800000 */
[----:B------:R-:W-:Y:S01]  /*1010*/  ULDC UR4, c[0x0][0x28c] ;  /* 0x0000a30000047ab9 */ /* 0x000fe20000000800 */
[----:B------:R-:W-:Y:S02]  /*1020*/  ULOP3.LUT UR22, UR13, 0x1, URZ, 0xfc, !UPT ;  /* 0x000000010d167892 */ /* 0x000fe4000f8efc3f */
[----:B------:R-:W-:-:S04]  /*1030*/  UIADD3 UR4, UR4, 0x7f, URZ ;  /* 0x0000007f04047890 */ /* 0x000fc8000fffe03f */
[----:B------:R-:W-:-:S04]  /*1040*/  USHF.R.S32.HI UR5, URZ, 0x1f, UR4 ;  /* 0x0000001f3f057899 */ /* 0x000fc80008011404 */
[----:B------:R-:W-:-:S03]  /*1050*/  ULEA.HI UR5, UR5, UR4, URZ, 0x7 ;  /* 0x0000000405057291 */ /* 0x000fc6000f8f383f */
[----:B------:R-:W-:Y:S01]  /*1060*/  UMOV UR4, URZ ;  /* 0x0000003f00047c82 */ /* 0x000fe20008000000 */
[----:B------:R-:W-:-:S03]  /*1070*/  USHF.R.S32.HI UR10, URZ, 0x7, UR5 ;  /* 0x000000073f0a7899 */ /* 0x000fc60008011405 */
[----:B------:R-:W-:-:S09]  /*1080*/  UMOV UR5, URZ ;  /* 0x0000003f00057c82 */ /* 0x000fd20008000000 */
.L_x_549:
[----:B------:R-:W-:Y:S01]  /*1090*/  STL [R1+0x44c], RZ ;  /* 0x00044cff01007387 */ /* 0x000fe20000100800 */
[----:B-1----:R-:W1:Y:S01]  /*10a0*/  S2UR UR18, SR_CgaCtaId ;  /* 0x00000000001279c3 */ /* 0x002e620000008800 */
[----:B------:R-:W-:Y:S01]  /*10b0*/  UMOV UR17, 0x400 ;  /* 0x0000040000117882 */ /* 0x000fe20000000000 */
[----:B------:R-:W-:Y:S01]  /*10c0*/  UMOV UR6, URZ ;  /* 0x0000003f00067c82 */ /* 0x000fe20008000000 */
[----:B------:R-:W-:Y:S01]  /*10d0*/  STL [R1+0x448], RZ ;  /* 0x000448ff01007387 */ /* 0x000fe20000100800 */
[----:B------:R-:W-:Y:S01]  /*10e0*/  UMOV UR7, URZ ;  /* 0x0000003f00077c82 */ /* 0x000fe20008000000 */
[----:B------:R-:W-:Y:S01]  /*10f0*/  UMOV UR8, URZ ;  /* 0x0000003f00087c82 */ /* 0x000fe20008000000 */
[----:B------:R-:W-:Y:S01]  /*1100*/  UMOV UR23, UR5 ;  /* 0x0000000500177c82 */ /* 0x000fe20008000000 */
[----:B------:R-:W-:Y:S01]  /*1110*/  STL [R1+0x444], RZ ;  /* 0x000444ff01007387 */ /* 0x000fe20000100800 */
[----:B0-----:R-:W0:Y:S01]  /*1120*/  LDC R2, c[0x0][0x28c] ;  /* 0x0000a300ff027b82 */ /* 0x001e220000000800 */
[----:B------:R-:W-:Y:S01]  /*1130*/  UMOV UR24, UR4 ;  /* 0x0000000400187c82 */ /* 0x000fe20008000000 */
[----:B------:R-:W-:Y:S01]  /*1140*/  CS2R R236, SRZ ;  /* 0x0000000000ec7805 */ /* 0x000fe2000001ff00 */
[----:B------:R-:W-:Y:S01]  /*1150*/  STL [R1+0x440], RZ ;  /* 0x000440ff01007387 */ /* 0x000fe20000100800 */
[----:B------:R-:W-:-:S02]  /*1160*/  CS2R R234, SRZ ;  /* 0x0000000000ea7805 */ /* 0x000fc4000001ff00 */
[----:B------:R-:W-:Y:S02]  /*1170*/  CS2R R232, SRZ ;  /* 0x0000000000e87805 */ /* 0x000fe4000001ff00 */
[----:B------:R-:W-:Y:S01]  /*1180*/  CS2R R230, SRZ ;  /* 0x0000000000e67805 */ /* 0x000fe2000001ff00 */
[----:B------:R-:W-:Y:S01]  /*1190*/  STL [R1+0x43c], RZ ;  /* 0x00043cff01007387 */ /* 0x000fe20000100800 */
[----:B------:R-:W-:Y:S02]  /*11a0*/  CS2R R228, SRZ ;  /* 0x0000000000e47805 */ /* 0x000fe4000001ff00 */
[----:B------:R-:W-:Y:S02]  /*11b0*/  CS2R R226, SRZ ;  /* 0x0000000000e27805 */ /* 0x000fe4000001ff00 */
        /* <DEDUP_REMOVED lines=14> */
[----:B0-----:R-:W-:Y:S02]  /*12a0*/  ISETP.GE.AND P0, PT, R2, 0x1, PT ;  /* 0x000000010200780c */ /* 0x001fe40003f06270 */
        /* <DEDUP_REMOVED lines=49> */
[----:B--2---:R-:W-:Y:S01]  /*15c0*/  CS2R R2, SRZ ;  /* 0x0000000000027805 */ /* 0x004fe2000001ff00 */
        /* <DEDUP_REMOVED lines=85> */
[----:B------:R-:W-:-:S03]  /*1b20*/  CS2R R150, SRZ ;  /* 0x0000000000967805 */ /* 0x000fc6000001ff00 */
[----:B------:R-:W-:Y:S04]  /*1b30*/  STL [R1+0x3a0], RZ ;  /* 0x0003a0ff01007387 */ /* 0x000fe80000100800 */
        /* <DEDUP_REMOVED lines=104> */
[----:B------:R-:W-:Y:S04]  /*21c0*/  STL [R1], RZ ;  /* 0x000000ff01007387 */ /* 0x000fe80000100800 */
        /* <DEDUP_REMOVED lines=39> */
[----:B------:R-:W-:Y:S01]  /*2440*/  STL [R1+0xa0], RZ ;  /* 0x0000a0ff01007387 */ /* 0x000fe20000100800 */
[----:B------:R-:W0:Y:S03]  /*2450*/  S2R R0, SR_TID.X ;  /* 0x0000000000007919 */ /* 0x000e260000002100 */
        /* <DEDUP_REMOVED lines=8> */
[----:B0-----:R-:W-:-:S03]  /*24e0*/  LOP3.LUT R0, R0, 0x80, RZ, 0xc0, !PT ;  /* 0x0000008000007812 */ /* 0x001fc600078ec0ff */
[----:B------:R-:W-:Y:S01]  /*24f0*/  STL [R1+0xc4], RZ ;  /* 0x0000c4ff01007387 */ /* 0x000fe20000100800 */
[----:B------:R-:W-:-:S03]  /*2500*/  SHF.R.U32.HI R0, RZ, 0x7, R0 ;  /* 0x00000007ff007819 */ /* 0x000fc60000011600 */
        /* <DEDUP_REMOVED lines=33> */
[----:B------:R-:W0:Y:S04]  /*2720*/  SHFL.IDX PT, R0, R0, RZ, 0x1f ;  /* 0x00001fff00007589 */ /* 0x000e2800000e0000 */
[----:B------:R2:W-:Y:S04]  /*2730*/  STL [R1+0x14c], RZ ;  /* 0x00014cff01007387 */ /* 0x0005e80000100800 */
[----:B------:R2:W-:Y:S04]  /*2740*/  STL [R1+0x150], RZ ;  /* 0x000150ff01007387 */ /* 0x0005e80000100800 */
[----:B------:R2:W-:Y:S04]  /*2750*/  STL [R1+0x154], RZ ;  /* 0x000154ff01007387 */ /* 0x0005e80000100800 */
[----:B------:R2:W-:Y:S04]  /*2760*/  STL [R1+0x158], RZ ;  /* 0x000158ff01007387 */ /* 0x0005e80000100800 */
[----:B------:R2:W-:Y:S04]  /*2770*/  STL [R1+0x15c], RZ ;  /* 0x00015cff01007387 */ /* 0x0005e80000100800 */
[----:B------:R2:W-:Y:S01]  /*2780*/  STL [R1+0x160], RZ ;  /* 0x000160ff01007387 */ /* 0x0005e20000100800 */
[----:B0-----:R-:W-:-:S03]  /*2790*/  R2UR UR11, R0 ;  /* 0x00000000000b72ca */ /* 0x001fc600000e0000 */
[----:B------:R2:W-:Y:S04]  /*27a0*/  STL [R1+0x164], RZ ;  /* 0x000164ff01007387 */ /* 0x0005e80000100800 */
[----:B------:R2:W-:Y:S04]  /*27b0*/  STL [R1+0x168], RZ ;  /* 0x000168ff01007387 */ /* 0x0005e80000100800 */
[----:B------:R2:W-:Y:S02]  /*27c0*/  STL [R1+0x16c], RZ ;  /* 0x00016cff01007387 */ /* 0x0005e40000100800 */
[----:B------:R-:W-:-:S02]  /*27d0*/  ULEA.HI UR12, UR11, UR11, URZ, 0x1 ;  /* 0x0000000b0b0c7291 */ /* 0x000fc4000f8f083f */
[----:B------:R2:W-:Y:S02]  /*27e0*/  STL [R1+0x170], RZ ;  /* 0x000170ff01007387 */ /* 0x0005e40000100800 */
[----:B------:R-:W-:Y:S02]  /*27f0*/  ULOP3.LUT UR16, UR12, 0x7fffe, URZ, 0xc0, !UPT ;  /* 0x0007fffe0c107892 */ /* 0x000fe4000f8ec03f */
[----:B------:R2:W-:Y:S01]  /*2800*/  STL [R1+0x174], RZ ;  /* 0x000174ff01007387 */ /* 0x0005e20000100800 */
[----:B-1----:R-:W-:Y:S02]  /*2810*/  ULEA UR12, UR18, UR17, 0x18 ;  /* 0x00000011120c7291 */ /* 0x002fe4000f8ec03f */
[----:B------:R-:W-:Y:S01]  /*2820*/  UIADD3 UR16, UR11, -UR16, URZ ;  /* 0x800000100b107290 */ /* 0x000fe2000fffe03f */
[----:B------:R2:W-:Y:S03]  /*2830*/  STL [R1+0x178], RZ ;  /* 0x000178ff01007387 */ /* 0x0005e60000100800 */
[----:B------:R-:W-:Y:S01]  /*2840*/  ULEA UR16, UR16, UR12, 0xd ;  /* 0x0000000c10107291 */ /* 0x000fe2000f8e683f */
[----:B------:R2:W-:Y:S03]  /*2850*/  STL [R1+0x17c], RZ ;  /* 0x00017cff01007387 */ /* 0x0005e60000100800 */
[----:B------:R-:W-:Y:S01]  /*2860*/  UIADD3 UR16, UR16, 0x180, URZ ;  /* 0x0000018010107890 */ /* 0x000fe2000fffe03f */
[----:B------:R2:W-:Y:S03]  /*2870*/  STL [R1+0x180], RZ ;  /* 0x000180ff01007387 */ /* 0x0005e60000100800 */
[----:B------:R-:W-:Y:S01]  /*2880*/  USHF.R.U32.HI UR11, URZ, 0x4, UR16 ;  /* 0x000000043f0b7899 */ /* 0x000fe20008011610 */
[----:B------:R2:W-:Y:S03]  /*2890*/  STL [R1+0x184], RZ ;  /* 0x000184ff01007387 */ /* 0x0005e60000100800 */
[----:B------:R-:W-:Y:S01]  /*28a0*/  ULOP3.LUT UR11, UR11, 0x3fff, URZ, 0xc0, !UPT ;  /* 0x00003fff0b0b7892 */ /* 0x000fe2000f8ec03f */
[----:B------:R2:W-:Y:S04]  /*28b0*/  STL [R1+0x188], RZ ;  /* 0x000188ff01007387 */ /* 0x0005e80000100800 */
        /* <DEDUP_REMOVED lines=28> */
[----:B------:R2:W-:Y:S01]  /*2a80*/  STL [R1+0x1fc], RZ ;  /* 0x0001fcff01007387 */ /* 0x0005e20000100800 */
[----:B------:R-:W-:Y:S05]  /*2a90*/  @!P0 BRA `(.L_x_13) ;  /* 0x0000006000a88947 */ /* 0x000fea0003800000 */
[----:B------:R-:W-:-:S06]  /*2aa0*/  UISETP.NE.AND UP0, UPT, UR22, 0x3, UPT ;  /* 0x000000031600788c */ /* 0x000fcc000bf05270 */
[----:B------:R-:W-:-:S13]  /*2ab0*/  PLOP3.LUT P1, PT, PT, PT, UP0, 0x80, 0x0 ;  /* 0x000000000000781c */ /* 0x000fda0003f2f008 */
[----:B------:R-:W-:Y:S05]  /*2ac0*/  @!P1 BRA `(.L_x_14) ;  /* 0x0000000000049947 */ /* 0x000fea0003800000 */
[----:B------:R-:W-:Y:S01]  /*2ad0*/  BPT.TRAP 0x1 ;  /* 0x000000040000795c */ /* 0x000fe20000300000 */
.L_x_14:
[----:B------:R-:W-:Y:S01]  /*2ae0*/  ULEA UR6, UR5, UR12, 0x3 ;  /* 0x0000000c05067291 */ /* 0x000fe2000f8e183f */
[----:B------:R-:W-:-:S05]  /*2af0*/  IMAD.U32 R0, RZ, RZ, UR4 ;  /* 0x00000004ff007e24 */ /* 0x000fca000f8e00ff */
[----:B------:R-:W-:-:S04]  /*2b00*/  SHF.L.U32 R0, R0, 0x1f, RZ ;  /* 0x0000001f00007819 */ /* 0x000fc800000006ff */
[----:B------:R0:W1:Y:S01]  /*2b10*/  SYNCS.PHASECHK.TRANS64.TRYWAIT P0, [UR6], R0 ;  /* 0x00000000ff0075a7 */ /* 0x0000620008000146 */
[----:B------:R-:W-:Y:S05]  /*2b20*/  @!P1 BRA `(.L_x_15) ;  /* 0x0000000000049947 */ /* 0x000fea0003800000 */
[----:B------:R-:W-:Y:S01]  /*2b30*/  BPT.TRAP 0x1 ;  /* 0x000000040000795c */ /* 0x000fe20000300000 */
.L_x_15:
[----:B-1----:R-:W-:Y:S05]  /*2b40*/  @P0 BRA `(.L_x_16) ;  /* 0x0000000000080947 */ /* 0x002fea0003800000 */
[----:B------:R-:W1:Y:S02]  /*2b50*/  SYNCS.PHASECHK.TRANS64.TRYWAIT P0, [UR6], R0 ;  /* 0x00000000ff0075a7 */ /* 0x000e640008000146 */
[----:B-1----:R-:W-:Y:S05]  /*2b60*/  @!P0 BRA `(.L_x_17) ;  /* 0x0000026c00fc8947 */ /* 0x002fea0003800000 */
.L_x_16:
[----:B------:R-:W-:Y:S01]  /*2b70*/  UIADD3 UR6, UR12, 0x38180, URZ ;  /* 0x000381800c067890 */ /* 0x000fe2000fffe03f */
[----:B------:R-:W-:Y:S01]  /*2b80*/  WARPGROUP.ARRIVE ;  /* 0x00000000000079c5 */ /* 0x000fe20000000000 */
[----:B------:R-:W-:Y:S02]  /*2b90*/  ULOP3.LUT UR7, UR11, 0x10000, URZ, 0xfc, !UPT ;  /* 0x000100000b077892 */ /* 0x000fe4000f8efc3f */
[----:B------:R-:W-:Y:S02]  /*2ba0*/  USHF.R.U32.HI UR6, URZ, 0x4, UR6 ;  /* 0x000000043f067899 */ /* 0x000fe40008011606 */
[----:B------:R-:W-:Y:S02]  /*2bb0*/  ULEA UR7, UR5, UR7, 0xb ;  /* 0x0000000705077291 */ /* 0x000fe4000f8e583f */
[----:B------:R-:W-:Y:S01]  /*2bc0*/  ULOP3.LUT UR6, UR6, 0x3fff, URZ, 0xc0, !UPT ;  /* 0x00003fff06067892 */ /* 0x000fe2000f8ec03f */
[----:B------:R-:W-:Y:S01]  /*2bd0*/  UMOV UR17, 0x40000040 ;  /* 0x4000004000117882 */ /* 0x000fe20000000000 */
[----:B------:R-:W-:-:S02]  /*2be0*/  UMOV UR19, 0x40000040 ;  /* 0x4000004000137882 */ /* 0x000fc40000000000 */
[----:B------:R-:W-:Y:S01]  /*2bf0*/  ULOP3.LUT UR6, UR6, 0x10000, URZ, 0xfc, !UPT ;  /* 0x0001000006067892 */ /* 0x000fe2000f8efc3f */
[----:B------:R-:W-:-:S03]  /*2c00*/  UMOV UR16, UR7 ;  /* 0x0000000700107c82 */ /* 0x000fc60008000000 */
[----:B------:R-:W-:-:S07]  /*2c10*/  ULEA UR8, UR5, UR6, 0xb ;  /* 0x0000000605087291 */ /* 0x000fce000f8e583f */
[----:B------:R-:W-:Y:S02]  /*2c20*/  UMOV UR18, UR8 ;  /* 0x0000000800127c82 */ /* 0x000fe40008000000 */
[----:B------:R-:W-:Y:S01]  /*2c30*/  QGMMA.64x256x32.F32.E4M3.E4M3 R24, gdesc[UR16], RZ, !UPT, gsb0 ;  /* 0x03e00000101879f3 */ /* 0x000fe2000c0008ff */
[----:B------:R-:W-:Y:S01]  /*2c40*/  UIADD3 UR16, UR7, 0x400, URZ ;  /* 0x0000040007107890 */ /* 0x000fe2000fffe03f */
[----:B------:R-:W-:Y:S01]  /*2c50*/  UMOV UR17, 0x40000040 ;  /* 0x4000004000117882 */ /* 0x000fe20000000000 */
[----:B------:R-:W-:Y:S02]  /*2c60*/  WARPGROUP.DEPBAR.LE gsb0, 0x0 ;  /* 0x00008000000079c5 */ /* 0x000fe40000010000 */
[----:B------:R-:W-:Y:S04]  /*2c70*/  STL.64 [R1], R24 ;  /* 0x0000001801007387 */ /* 0x000fe80000100a00 */
[----:B------:R-:W-:Y:S04]  /*2c80*/  STL.64 [R1+0x8], R26 ;  /* 0x0000081a01007387 */ /* 0x000fe80000100a00 */
        /* <DEDUP_REMOVED lines=61> */
[----:B------:R3:W-:Y:S02]  /*3060*/  STL.64 [R1+0x1f8], R150 ;  /* 0x0001f89601007387 */ /* 0x0007e40000100a00 */
[----:B---3--:R-:W-:-:S06]  /*3070*/  WARPGROUP.ARRIVE ;  /* 0x00000000000079c5 */ /* 0x008fcc0000000000 */
[----:B------:R-:W-:Y:S03]  /*3080*/  QGMMA.64x256x32.F32.E4M3.E4M3 R24, gdesc[UR16], RZ, !UPT, gsb0 ;  /* 0x03e00000101879f3 */ /* 0x000fe6000c0008ff */
[----:B------:R-:W-:Y:S02]  /*3090*/  WARPGROUP.DEPBAR.LE gsb0, 0x0 ;  /* 0x00008000000079c5 */ /* 0x000fe40000010000 */
        /* <DEDUP_REMOVED lines=63> */
[----:B------:R3:W-:Y:S04]  /*3490*/  STL.64 [R1+0x5c8], R24 ;  /* 0x0005c81801007387 */ /* 0x0007e80000100a00 */
[----:B---3--:R-:W3:Y:S04]  /*34a0*/  LDL.LU.64 R24, [R1] ;  /* 0x0000000001187983 */ /* 0x008ee80000300a00 */
[----:B------:R-:W3:Y:S04]  /*34b0*/  LDL.LU.64 R26, [R1+0x8] ;  /* 0x00000800011a7983 */ /* 0x000ee80000300a00 */
        /* <DEDUP_REMOVED lines=61> */
[----:B------:R-:W3:Y:S01]  /*3890*/  LDL.LU.64 R150, [R1+0x1f8] ;  /* 0x0001f80001967983 */ /* 0x000ee20000300a00 */
[----:B------:R-:W-:-:S02]  /*38a0*/  UIADD3 UR16, UR7, 0x2, URZ ;  /* 0x0000000207107890 */ /* 0x000fc4000fffe03f */
[----:B------:R-:W-:Y:S01]  /*38b0*/  UIADD3 UR18, UR8, 0x2, URZ ;  /* 0x0000000208127890 */ /* 0x000fe2000fffe03f */
[----:B------:R-:W-:Y:S01]  /*38c0*/  UMOV UR17, 0x40000040 ;  /* 0x4000004000117882 */ /* 0x000fe20000000000 */
[----:B------:R-:W-:Y:S01]  /*38d0*/  UMOV UR19, 0x40000040 ;  /* 0x4000004000137882 */ /* 0x000fe20000000000 */
[----:B---3--:R-:W-:-:S06]  /*38e0*/  WARPGROUP.ARRIVE ;  /* 0x00000000000079c5 */ /* 0x008fcc0000000000 */
[----:B------:R-:W-:Y:S03]  /*38f0*/  QGMMA.64x256x32.F32.E4M3.E4M3 R24, gdesc[UR16], R24, gsb0 ;  /* 0x03e00000101879f3 */ /* 0x000fe60008000818 */
[----:B------:R-:W-:Y:S02]  /*3900*/  WARPGROUP.DEPBAR.LE gsb0, 0x0 ;  /* 0x00008000000079c5 */ /* 0x000fe40000010000 */
[----:B------:R-:W-:Y:S01]  /*3910*/  STL.64 [R1], R24 ;  /* 0x0000001801007387 */ /* 0x000fe20000100a00 */
[----:B------:R-:W-:Y:S02]  /*3920*/  IMAD.MOV.U32 R2, RZ, RZ, R150 ;  /* 0x000000ffff027224 */ /* 0x000fe400078e0096 */
[----:B01----:R-:W-:Y:S01]  /*3930*/  IMAD.MOV.U32 R0, RZ, RZ, R151 ;  /* 0x000000ffff007224 */ /* 0x003fe200078e0097 */
[----:B------:R-:W-:Y:S01]  /*3940*/  STL.64 [R1+0x8], R26 ;  /* 0x0000081a01007387 */ /* 0x000fe20000100a00 */
[----:B------:R-:W-:-:S02]  /*3950*/  IMAD.MOV.U32 R4, RZ, RZ, R148 ;  /* 0x000000ffff047224 */ /* 0x000fc400078e0094 */
[----:B------:R-:W-:Y:S01]  /*3960*/  IMAD.MOV.U32 R3, RZ, RZ, R149 ;  /* 0x000000ffff037224 */ /* 0x000fe200078e0095 */
[----:B------:R-:W-:Y:S01]  /*3970*/  STL.64 [R1+0x10], R28 ;  /* 0x0000101c01007387 */ /* 0x000fe20000100a00 */
[----:B------:R-:W-:Y:S02]  /*3980*/  IMAD.MOV.U32 R6, RZ, RZ, R146 ;  /* 0x000000ffff067224 */ /* 0x000fe400078e0092 */
[----:B------:R-:W-:Y:S01]  /*3990*/  IMAD.MOV.U32 R5, RZ, RZ, R147 ;  /* 0x000000ffff057224 */ /* 0x000fe200078e0093 */
[----:B------:R-:W-:Y:S01]  /*39a0*/  STL.64 [R1+0x18], R30 ;  /* 0x0000181e01007387 */ /* 0x000fe20000100a00 */
[----:B------:R-:W-:Y:S02]  /*39b0*/  IMAD.MOV.U32 R8, RZ, RZ, R144 ;  /* 0x000000ffff087224 */ /* 0x000fe400078e0090 */
[----:B------:R-:W-:Y:S01]  /*39c0*/  IMAD.MOV.U32 R7, RZ, RZ, R145 ;  /* 0x000000ffff077224 */ /* 0x000fe200078e0091 */
        /* <DEDUP_REMOVED lines=18> */
[----:B------:R0:W-:Y:S01]  /*3af0*/  STL [R1+0x50], R44 ;  /* 0x0000502c01007387 */ /* 0x0001e20000100800 */
[----:B------:R-:W-:-:S02]  /*3b00*/  IMAD.MOV.U32 R22, RZ, RZ, R130 ;  /* 0x000000ffff167224 */ /* 0x000fc400078e0082 */
[----:B------:R-:W-:Y:S01]  /*3b10*/  IMAD.MOV.U32 R21, RZ, RZ, R131 ;  /* 0x000000ffff157224 */ /* 0x000fe200078e0083 */
[----:B------:R-:W3:Y:S01]  /*3b20*/  LDL.LU.64 R150, [R1+0x7c0] ;  /* 0x0007c00001967983 */ /* 0x000ee20000300a00 */
[----:B------:R-:W-:Y:S02]  /*3b30*/  IMAD.MOV.U32 R212, RZ, RZ, R128 ;  /* 0x000000ffffd47224 */ /* 0x000fe400078e0080 */
[----:B------:R-:W-:Y:S01]  /*3b40*/  IMAD.MOV.U32 R23, RZ, RZ, R129 ;  /* 0x000000ffff177224 */ /* 0x000fe200078e0081 */
[----:B------:R-:W3:Y:S01]  /*3b50*/  LDL.LU.64 R148, [R1+0x7b8] ;  /* 0x0007b80001947983 */ /* 0x000ee20000300a00 */
[----:B------:R-:W-:Y:S02]  /*3b60*/  IMAD.MOV.U32 R210, RZ, RZ, R126 ;  /* 0x000000ffffd27224 */ /* 0x000fe400078e007e */
[----:B------:R-:W-:Y:S01]  /*3b70*/  IMAD.MOV.U32 R211, RZ, RZ, R127 ;  /* 0x000000ffffd37224 */ /* 0x000fe200078e007f */
[----:B------:R-:W3:Y:S01]  /*3b80*/  LDL.LU.64 R146, [R1+0x7b0] ;  /* 0x0007b00001927983 */ /* 0x000ee20000300a00 */
        /* <DEDUP_REMOVED lines=120> */
[----:B------:R-:W-:-:S03]  /*4310*/  IMAD.MOV.U32 R235, RZ, RZ, R45 ;  /* 0x000000ffffeb7224 */ /* 0x000fc600078e002d */
        /* <DEDUP_REMOVED lines=10> */
[----:B0-----:R-:W3:Y:S04]  /*43c0*/  LDL.LU.64 R44, [R1+0x618] ;  /* 0x00061800012c7983 */ /* 0x001ee80000300a00 */
        /* <DEDUP_REMOVED lines=10> */
[----:B------:R-:W-:Y:S01]  /*4470*/  UIADD3 UR16, UR7, 0x402, URZ ;  /* 0x0000040207107890 */ /* 0x000fe2000fffe03f */
[----:B------:R-:W-:Y:S01]  /*4480*/  UMOV UR17, 0x40000040 ;  /* 0x4000004000117882 */ /* 0x000fe20000000000 */
[----:B---3--:R-:W-:-:S07]  /*4490*/  WARPGROUP.ARRIVE ;  /* 0x00000000000079c5 */ /* 0x008fce0000000000 */
[----:B------:R-:W-:Y:S03]  /*44a0*/  QGMMA.64x256x32.F32.E4M3.E4M3 R24, gdesc[UR16], R24, gsb0 ;  /* 0x03e00000101879f3 */ /* 0x000fe60008000818 */
        /* <DEDUP_REMOVED lines=23> */
[----:B0-----:R-:W3:Y:S04]  /*4620*/  LDL.LU R108, [R1] ;  /* 0x00000000016c7983 */ /* 0x001ee80000300800 */
[----:B------:R-:W3:Y:S04]  /*4630*/  LDL.LU R109, [R1+0x4] ;  /* 0x00000400016d7983 */ /* 0x000ee80000300800 */
        /* <DEDUP_REMOVED lines=18> */
[----:B------:R-:W3:Y:S01]  /*4760*/  LDL.LU R128, [R1+0x50] ;  /* 0x0000500001807983 */ /* 0x000ee20000300800 */
[----:B------:R-:W-:-:S02]  /*4770*/  IMAD.MOV.U32 R129, RZ, RZ, R235 ;  /* 0x000000ffff817224 */ /* 0x000fc400078e00eb */
[----:B------:R-:W-:Y:S02]  /*4780*/  IMAD.MOV.U32 R130, RZ, RZ, R234 ;  /* 0x000000ffff827224 */ /* 0x000fe400078e00ea */
[----:B------:R-:W-:Y:S02]  /*4790*/  IMAD.MOV.U32 R131, RZ, RZ, R233 ;  /* 0x000000ffff837224 */ /* 0x000fe400078e00e9 */
[----:B------:R-:W-:Y:S02]  /*47a0*/  IMAD.MOV.U32 R132, RZ, RZ, R232 ;  /* 0x000000ffff847224 */ /* 0x000fe400078e00e8 */
[----:B------:R-:W-:Y:S02]  /*47b0*/  IMAD.MOV.U32 R133, RZ, RZ, R231 ;  /* 0x000000ffff857224 */ /* 0x000fe400078e00e7 */
[----:B------:R-:W-:Y:S02]  /*47c0*/  IMAD.MOV.U32 R134, RZ, RZ, R230 ;  /* 0x000000ffff867224 */ /* 0x000fe400078e00e6 */
        /* <DEDUP_REMOVED lines=39> */
[----:B------:R-:W-:Y:S01]  /*4a40*/  IMAD.MOV.U32 R235, RZ, RZ, R0 ;  /* 0x000000ffffeb7224 */ /* 0x000fe200078e0000 */
[----:B------:R-:W-:Y:S02]  /*4a50*/  UIADD3 UR16, UR7, 0x4, URZ ;  /* 0x0000000407107890 */ /* 0x000fe4000fffe03f */
[----:B------:R-:W-:Y:S01]  /*4a60*/  UIADD3 UR18, UR8, 0x4, URZ ;  /* 0x0000000408127890 */ /* 0x000fe2000fffe03f */
[----:B------:R-:W-:Y:S01]  /*4a70*/  UMOV UR17, 0x40000040 ;  /* 0x4000004000117882 */ /* 0x000fe20000000000 */
[----:B------:R-:W-:Y:S01]  /*4a80*/  UMOV UR19, 0x40000040 ;  /* 0x4000004000137882 */ /* 0x000fe20000000000 */
[----:B---3--:R-:W-:-:S06]  /*4a90*/  WARPGROUP.ARRIVE ;  /* 0x00000000000079c5 */ /* 0x008fcc0000000000 */
[----:B------:R-:W-:Y:S03]  /*4aa0*/  QGMMA.64x256x32.F32.E4M3.E4M3 R108, gdesc[UR16], R108, gsb0 ;  /* 0x03e00000106c79f3 */ /* 0x000fe6000800086c */
        /* <DEDUP_REMOVED lines=183> */
[----:B0-----:R-:W3:Y:S04]  /*5620*/  LDL.LU.64 R108, [R1] ;  /* 0x00000000016c7983 */ /* 0x001ee80000300a00 */
        /* <DEDUP_REMOVED lines=183> */
[----:B------:R-:W-:-:S02]  /*61a0*/  UMOV UR17, 0x40000040 ;  /* 0x4000004000117882 */ /* 0x000fc40000000000 */
[----:B------:R0:W-:Y:S01]  /*61b0*/  STL [R1+0x2d0], RZ ;  /* 0x0002d0ff01007387 */ /* 0x0001e20000100800 */
[----:B------:R-:W-:-:S03]  /*61c0*/  ULDC UR7, c[0x0][0x50c] ;  /* 0x0001430000077ab9 */ /* 0x000fc60000000800 */
        /* <DEDUP_REMOVED lines=37> */
[----:B---3--:R-:W-:-:S06]  /*6420*/  WARPGROUP.ARRIVE ;  /* 0x00000000000079c5 */ /* 0x008fcc0000000000 */
[----:B------:R-:W-:Y:S01]  /*6430*/  QGMMA.64x256x32.F32.E4M3.E4M3 R24, gdesc[UR16], R24, gsb0 ;  /* 0x03e00000101879f3 */ /* 0x000fe20008000818 */
[----:B------:R0:W-:Y:S04]  /*6440*/  STL [R1+0x238], RZ ;  /* 0x000238ff01007387 */ /* 0x0001e80000100800 */
[----:B------:R0:W-:Y:S04]  /*6450*/  STL [R1+0x234], RZ ;  /* 0x000234ff01007387 */ /* 0x0001e80000100800 */
[----:B------:R0:W-:Y:S04]  /*6460*/  STL [R1+0x230], RZ ;  /* 0x000230ff01007387 */ /* 0x0001e80000100800 */
[----:B------:R0:W-:Y:S04]  /*6470*/  STL [R1+0x22c], RZ ;  /* 0x00022cff01007387 */ /* 0x0001e80000100800 */
[----:B------:R0:W-:Y:S04]  /*6480*/  STL [R1+0x228], RZ ;  /* 0x000228ff01007387 */ /* 0x0001e80000100800 */
[----:B------:R0:W-:Y:S01]  /*6490*/  STL [R1+0x224], RZ ;  /* 0x000224ff01007387 */ /* 0x0001e20000100800 */
[----:B------:R-:W-:-:S03]  /*64a0*/  UISETP.NE.AND UP0, UPT, UR7, 0x4, UPT ;  /* 0x000000040700788c */ /* 0x000fc6000bf05270 */
[----:B------:R0:W-:Y:S04]  /*64b0*/  STL [R1+0x220], RZ ;  /* 0x000220ff01007387 */ /* 0x0001e80000100800 */
[----:B------:R0:W-:Y:S04]  /*64c0*/  STL [R1+0x21c], RZ ;  /* 0x00021cff01007387 */ /* 0x0001e80000100800 */
[----:B------:R0:W-:Y:S04]  /*64d0*/  STL [R1+0x218], RZ ;  /* 0x000218ff01007387 */ /* 0x0001e80000100800 */
[----:B------:R0:W-:Y:S01]  /*64e0*/  STL [R1+0x214], RZ ;  /* 0x000214ff01007387 */ /* 0x0001e20000100800 */
[----:B------:R-:W-:-:S03]  /*64f0*/  USEL UR7, URZ, 0x1, UP0 ;  /* 0x000000013f077887 */ /* 0x000fc60008000000 */
[----:B------:R0:W-:Y:S04]  /*6500*/  STL [R1+0x210], RZ ;  /* 0x000210ff01007387 */ /* 0x0001e80000100800 */
[----:B------:R0:W-:Y:S04]  /*6510*/  STL [R1+0x20c], RZ ;  /* 0x00020cff01007387 */ /* 0x0001e80000100800 */
[----:B------:R0:W-:Y:S04]  /*6520*/  STL [R1+0x208], RZ ;  /* 0x000208ff01007387 */ /* 0x0001e80000100800 */
[----:B------:R0:W-:Y:S04]  /*6530*/  STL [R1+0x204], RZ ;  /* 0x000204ff01007387 */ /* 0x0001e80000100800 */
[----:B------:R0:W-:Y:S01]  /*6540*/  STL [R1+0x200], RZ ;  /* 0x000200ff01007387 */ /* 0x0001e20000100800 */
[----:B------:R-:W-:Y:S01]  /*6550*/  ISETP.NE.AND P0, PT, RZ, UR7, PT ;  /* 0x00000007ff007c0c */ /* 0x000fe2000bf05270 */
[----:B------:R-:W-:Y:S01]  /*6560*/  UMOV UR6, 0x4 ;  /* 0x0000000400067882 */ /* 0x000fe20000000000 */
[----:B------:R-:W-:Y:S01]  /*6570*/  IMAD.MOV.U32 R0, RZ, RZ, R235 ;  /* 0x000000ffff007224 */ /* 0x000fe200078e00eb */
[----:B------:R-:W-:-:S02]  /*6580*/  CS2R R236, SRZ ;  /* 0x0000000000ec7805 */ /* 0x000fc4000001ff00 */
[----:B-1----:R-:W-:Y:S02]  /*6590*/  CS2R R234, SRZ ;  /* 0x0000000000ea7805 */ /* 0x002fe4000001ff00 */
[----:B------:R-:W-:Y:S02]  /*65a0*/  CS2R R232, SRZ ;  /* 0x0000000000e87805 */ /* 0x000fe4000001ff00 */
[----:B------:R-:W-:Y:S02]  /*65b0*/  CS2R R230, SRZ ;  /* 0x0000000000e67805 */ /* 0x000fe4000001ff00 */
[----:B------:R-:W-:Y:S02]  /*65c0*/  CS2R R228, SRZ ;  /* 0x0000000000e47805 */ /* 0x000fe4000001ff00 */
[----:B------:R-:W-:Y:S02]  /*65d0*/  CS2R R226, SRZ ;  /* 0x0000000000e27805 */ /* 0x000fe4000001ff00 */
[----:B------:R-:W-:-:S02]  /*65e0*/  CS2R R224, SRZ ;  /* 0x0000000000e07805 */ /* 0x000fc4000001ff00 */
[----:B------:R-:W-:Y:S02]  /*65f0*/  CS2R R222, SRZ ;  /* 0x0000000000de7805 */ /* 0x000fe4000001ff00 */
        /* <DEDUP_REMOVED lines=45> */
[----:B------:R-:W-:Y:S01]  /*68d0*/  CS2R R2, SRZ ;  /* 0x0000000000027805 */ /* 0x000fe2000001ff00 */
[----:B------:R-:W-:Y:S02]  /*68e0*/  WARPGROUP.DEPBAR.LE gsb0, 0x0 ;  /* 0x00008000000079c5 */ /* 0x000fe40000010000 */
[----:B0-----:R-:W-:Y:S05]  /*68f0*/  @!P0 BRA `(.L_x_18) ;  /* 0x0000002000f88947 */ /* 0x001fea0003800000 */
[----:B------:R-:W3:Y:S04]  /*6900*/  LDL R2, [R1] ;  /* 0x0000000001027983 */ /* 0x000ee80000100800 */
[----:B------:R-:W4:Y:S04]  /*6910*/  LDL R3, [R1+0x4] ;  /* 0x0000040001037983 */ /* 0x000f280000100800 */
[----:B------:R-:W5:Y:S04]  /*6920*/  LDL R4, [R1+0x8] ;  /* 0x0000080001047983 */ /* 0x000f680000100800 */
[----:B------:R-:W2:Y:S04]  /*6930*/  LDL R5, [R1+0xc] ;  /* 0x00000c0001057983 */ /* 0x000ea80000100800 */
        /* <DEDUP_REMOVED lines=102> */
[----:B------:R0:W-:Y:S04]  /*6fa0*/  STL [R1+0x4b8], R131 ;  /* 0x0004b88301007387 */ /* 0x0001e80000100800 */
[----:B0-----:R-:W2:Y:S04]  /*6fb0*/  LDL R131, [R1+0x1a8] ;  /* 0x0001a80001837983 */ /* 0x001ea80000100800 */
        /* <DEDUP_REMOVED lines=39> */
[----:B0-----:R-:W2:Y:S01]  /*7230*/  LDL R151, [R1+0x1f8] ;  /* 0x0001f80001977983 */ /* 0x001ea20000100800 */
[----:B------:R-:W-:-:S01]  /*7240*/  FADD R0, RZ, R0 ;  /* 0x00000000ff007221 */ /* 0x000fc20000000000 */
[----:B---3--:R-:W-:Y:S01]  /*7250*/  FADD R2, RZ, R2 ;  /* 0x00000002ff027221 */ /* 0x008fe20000000000 */
[----:B----4-:R-:W-:-:S01]  /*7260*/  FADD R3, RZ, R3 ;  /* 0x00000003ff037221 */ /* 0x010fc20000000000 */
[----:B-----5:R-:W-:Y:S01]  /*7270*/  FADD R4, RZ, R4 ;  /* 0x00000004ff047221 */ /* 0x020fe20000000000 */
[----:B--2---:R-:W-:-:S01]  /*7280*/  FADD R5, RZ, R5 ;  /* 0x00000005ff057221 */ /* 0x004fc20000000000 */
[----:B------:R-:W-:Y:S01]  /*7290*/  FADD R6, RZ, R6 ;  /* 0x00000006ff067221 */ /* 0x000fe20000000000 */
[----:B------:R-:W-:-:S01]  /*72a0*/  FADD R7, RZ, R7 ;  /* 0x00000007ff077221 */ /* 0x000fc20000000000 */
        /* <DEDUP_REMOVED lines=14> */
[----:B------:R-:W2:Y:S01]  /*7390*/  LDL.LU R131, [R1+0x4b8] ;  /* 0x0004b80001837983 */ /* 0x000ea20000300800 */
        /* <DEDUP_REMOVED lines=13> */
[----:B------:R-:W3:Y:S01]  /*7470*/  LDL.LU R132, [R1+0x4b4] ;  /* 0x0004b40001847983 */ /* 0x000ee20000300800 */
        /* <DEDUP_REMOVED lines=16> */
[----:B------:R0:W-:Y:S01]  /*7580*/  STL [R1+0x200], R133 ;  /* 0x0002008501007387 */ /* 0x0001e20000100800 */
        /* <DEDUP_REMOVED lines=9> */
[----:B0-----:R-:W4:Y:S01]  /*7620*/  LDL.LU R133, [R1+0x4b0] ;  /* 0x0004b00001857983 */ /* 0x001f220000300800 */
[----:B------:R-:W-:-:S01]  /*7630*/  FADD R184, RZ, R184 ;  /* 0x000000b8ffb87221 */ /* 0x000fc20000000000 */
[----:B------:R-:W-:Y:S01]  /*7640*/  FADD R185, RZ, R185 ;  /* 0x000000b9ffb97221 */ /* 0x000fe20000000000 */
[----:B------:R-:W-:-:S01]  /*7650*/  FADD R186, RZ, R186 ;  /* 0x000000baffba7221 */ /* 0x000fc20000000000 */
        /* <DEDUP_REMOVED lines=10> */
[----:B0-----:R-:W5:Y:S01]  /*7700*/  LDL.LU R134, [R1+0x4ac] ;  /* 0x0004ac0001867983 */ /* 0x001f620000300800 */
        /* <DEDUP_REMOVED lines=52> */
[----:B0-----:R-:W5:Y:S04]  /*7a50*/  LDL.LU R138, [R1+0x49c] ;  /* 0x00049c00018a7983 */ /* 0x001f680000300800 */
[----:B------:R0:W-:Y:S01]  /*7a60*/  STL [R1+0x218], R139 ;  /* 0x0002188b01007387 */ /* 0x0001e20000100800 */
[----:B------:R-:W-:-:S03]  /*7a70*/  FADD R140, RZ, R140 ;  /* 0x0000008cff8c7221 */ /* 0x000fc60000000000 */
        /* <DEDUP_REMOVED lines=34> */
[----:B------:R0:W-:Y:S04]  /*7ca0*/  STL [R1+0x248], R151 ;  /* 0x0002489701007387 */ /* 0x0001e80000100800 */
[----:B0-----:R-:W5:Y:S04]  /*7cb0*/  LDL.LU R151, [R1+0x468] ;  /* 0x0004680001977983 */ /* 0x001f680000300800 */
[----:B------:R0:W-:Y:S02]  /*7cc0*/  STL [R1+0x24c], R0 ;  /* 0x00024c0001007387 */ /* 0x0001e40000100800 */
[----:B0-----:R-:W-:-:S05]  /*7cd0*/  FADD R0, RZ, R24 ;  /* 0x00000018ff007221 */ /* 0x001fca0000000000 */
        /* <DEDUP_REMOVED lines=213> */
[----:B--2---:R-:W-:-:S05]  /*8a30*/  FADD R0, RZ, R131 ;  /* 0x00000083ff007221 */ /* 0x004fca0000000000 */
[----:B------:R3:W-:Y:S02]  /*8a40*/  STL [R1+0x3fc], R0 ;  /* 0x0003fc0001007387 */ /* 0x0007e40000100800 */
[----:B---3--:R-:W-:-:S05]  /*8a50*/  FADD R0, RZ, R132 ;  /* 0x00000084ff007221 */ /* 0x008fca0000000000 */
[----:B------:R4:W-:Y:S02]  /*8a60*/  STL [R1+0x400], R0 ;  /* 0x0004000001007387 */ /* 0x0009e40000100800 */
[----:B----4-:R-:W-:-:S05]  /*8a70*/  FADD R0, RZ, R133 ;  /* 0x00000085ff007221 */ /* 0x010fca0000000000 */
[----:B------:R5:W-:Y:S02]  /*8a80*/  STL [R1+0x404], R0 ;  /* 0x0004040001007387 */ /* 0x000be40000100800 */
[----:B-----5:R-:W-:-:S05]  /*8a90*/  FADD R0, RZ, R134 ;  /* 0x00000086ff007221 */ /* 0x020fca0000000000 */
        /* <DEDUP_REMOVED lines=34> */
[----:B------:R0:W-:Y:S01]  /*8cc0*/  STL [R1+0x44c], R0 ;  /* 0x00044c0001007387 */ /* 0x0001e20000100800 */
[----:B------:R-:W-:-:S05]  /*8cd0*/  UMOV UR6, URZ ;  /* 0x0000003f00067c82 */ /* 0x000fca0008000000 */
.L_x_18:
[----:B------:R-:W-:Y:S01]  /*8ce0*/  UIADD3 UR23, UR5, 0x1, URZ ;  /* 0x0000000105177890 */ /* 0x000fe2000fffe03f */
[----:B------:R-:W-:-:S03]  /*8cf0*/  UMOV UR8, 0x1 ;  /* 0x0000000100087882 */ /* 0x000fc60000000000 */
[----:B------:R-:W-:-:S04]  /*8d00*/  UISETP.NE.AND UP0, UPT, UR23, 0x7, UPT ;  /* 0x000000071700788c */ /* 0x000fc8000bf05270 */
[----:B------:R-:W-:Y:S02]  /*8d10*/  USEL UR24, URZ, 0x1, UP0 ;  /* 0x000000013f187887 */ /* 0x000fe40008000000 */
[----:B------:R-:W-:Y:S02]  /*8d20*/  USEL UR23, UR23, URZ, UP0 ;  /* 0x0000003f17177287 */ /* 0x000fe40008000000 */
[----:B------:R-:W-:-:S12]  /*8d30*/  ULOP3.LUT UR24, UR4, UR24, URZ, 0x3c, !UPT ;  /* 0x0000001804187292 */ /* 0x000fd8000f8e3c3f */
.L_x_13:
[----:B------:R-:W-:-:S04]  /*8d40*/  UISETP.LT.AND UP0, UPT, UR10, 0x1, UPT ;  /* 0x000000010a00788c */ /* 0x000fc8000bf01270 */
[----:B------:R-:W-:-:S04]  /*8d50*/  USEL UR16, UR10, 0x1, UP0 ;  /* 0x000000010a107887 */ /* 0x000fc80008000000 */
[----:B------:R-:W-:-:S04]  /*8d60*/  UIADD3 UR26, UR10, -UR16, URZ ;  /* 0x800000100a1a7290 */ /* 0x000fc8000fffe03f */
[----:B------:R-:W-:-:S06]  /*8d70*/  UISETP.GE.AND UP0, UPT, UR26, 0x1, UPT ;  /* 0x000000011a00788c */ /* 0x000fcc000bf06270 */
[----:B------:R-:W-:-:S13]  /*8d80*/  PLOP3.LUT P0, PT, PT, PT, UP0, 0x80, 0x0 ;  /* 0x000000000000781c */ /* 0x000fda0003f0f008 */
[----:B------:R-:W-:Y:S05]  /*8d90*/  @!P0 BRA `(.L_x_19) ;  /* 0x0000008800848947 */ /* 0x000fea0003800000 */
[----:B------:R-:W-:Y:S01]  /*8da0*/  UMOV UR25, UR5 ;  /* 0x0000000500197c82 */ /* 0x000fe20008000000 */
[----:B------:R-:W-:-:S05]  /*8db0*/  ULDC UR27, c[0x0][0x50c] ;  /* 0x00014300001b7ab9 */ /* 0x000fca0000000800 */
.L_x_27:
[----:B------:R-:W-:-:S06]  /*8dc0*/  UISETP.NE.AND UP0, UPT, UR22, 0x3, UPT ;  /* 0x000000031600788c */ /* 0x000fcc000bf05270 */
[----:B------:R-:W-:-:S13]  /*8dd0*/  PLOP3.LUT P1, PT, PT, PT, UP0, 0x80, 0x0 ;  /* 0x000000000000781c */ /* 0x000fda0003f2f008 */
[----:B-----5:R-:W-:Y:S05]  /*8de0*/  @!P1 BRA `(.L_x_20) ;  /* 0x0000000000049947 */ /* 0x020fea0003800000 */
[----:B------:R-:W-:Y:S01]  /*8df0*/  BPT.TRAP 0x1 ;  /* 0x000000040000795c */ /* 0x000fe20000300000 */
.L_x_20:
[----:B------:R-:W1:Y:S01]  /*8e00*/  S2UR UR16, SR_CgaCtaId ;  /* 0x00000000001079c3 */ /* 0x000e620000008800 */
[----:B------:R-:W-:Y:S01]  /*8e10*/  UMOV UR12, 0x400 ;  /* 0x00000400000c7882 */ /* 0x000fe20000000000 */
[----:B0-----:R-:W-:-:S05]  /*8e20*/  IMAD.U32 R0, RZ, RZ, UR24 ;  /* 0x00000018ff007e24 */ /* 0x001fca000f8e00ff */
[----:B------:R-:W-:Y:S01]  /*8e30*/  SHF.L.U32 R0, R0, 0x1f, RZ ;  /* 0x0000001f00007819 */ /* 0x000fe200000006ff */
[----:B-1----:R-:W-:-:S04]  /*8e40*/  ULEA UR12, UR16, UR12, 0x18 ;  /* 0x0000000c100c7291 */ /* 0x002fc8000f8ec03f */
[----:B------:R-:W-:-:S09]  /*8e50*/  ULEA UR16, UR23, UR12, 0x3 ;  /* 0x0000000c17107291 */ /* 0x000fd2000f8e183f */
[----:B------:R0:W1:Y:S01]  /*8e60*/  SYNCS.PHASECHK.TRANS64.TRYWAIT P0, [UR16], R0 ;  /* 0x00000000ff0075a7 */ /* 0x0000620008000150 */
[----:B------:R-:W-:Y:S05]  /*8e70*/  @!P1 BRA `(.L_x_21) ;  /* 0x0000000000049947 */ /* 0x000fea0003800000 */
[----:B------:R-:W-:Y:S01]  /*8e80*/  BPT.TRAP 0x1 ;  /* 0x000000040000795c */ /* 0x000fe20000300000 */
.L_x_21:
[----:B-1----:R-:W-:Y:S05]  /*8e90*/  @P0 BRA `(.L_x_22) ;  /* 0x0000000000080947 */ /* 0x002fea0003800000 */
[----:B------:R-:W1:Y:S02]  /*8ea0*/  SYNCS.PHASECHK.TRANS64.TRYWAIT P0, [UR16], R0 ;  /* 0x00000000ff0075a7 */ /* 0x000e640008000150 */
[----:B-1----:R-:W-:Y:S05]  /*8eb0*/  @!P0 BRA `(.L_x_23) ;  /* 0x0000020c00408947 */ /* 0x002fea0003800000 */
.L_x_22:
        /* <DEDUP_REMOVED lines=64> */
[----:B-1----:R-:W3:Y:S04]  /*92c0*/  LDL.LU.64 R108, [R1] ;  /* 0x00000000016c7983 */ /* 0x002ee80000300a00 */
        /* <DEDUP_REMOVED lines=64> */
[----:B------:R-:W-:Y:S01]  /*96d0*/  UISETP.NE.AND UP0, UPT, UR7, URZ, UPT ;  /* 0x0000003f0700728c */ /* 0x000fe2000bf05270 */
[----:B------:R-:W-:Y:S01]  /*96e0*/  STL [R1+0x8bc], R23 ;  /* 0x0008bc1701007387 */ /* 0x000fe20000100800 */
[----:B------:R-:W-:Y:S02]  /*96f0*/  USHF.R.U32.HI UR16, URZ, 0x4, UR16 ;  /* 0x000000043f107899 */ /* 0x000fe40008011610 */
[----:B------:R-:W-:Y:S01]  /*9700*/  USEL UR8, UR8, URZ, !UP0 ;  /* 0x0000003f08087287 */ /* 0x000fe2000c000000 */
[----:B------:R-:W-:Y:S01]  /*9710*/  STL [R1+0x8b8], R22 ;  /* 0x0008b81601007387 */ /* 0x000fe20000100800 */
[----:B------:R-:W-:Y:S02]  /*9720*/  ULOP3.LUT UR16, UR16, 0x3fff, URZ, 0xc0, !UPT ;  /* 0x00003fff10107892 */ /* 0x000fe4000f8ec03f */
[----:B------:R-:W-:Y:S01]  /*9730*/  UISETP.NE.U32.AND UP0, UPT, UR8, URZ, UPT ;  /* 0x0000003f0800728c */ /* 0x000fe2000bf05070 */
[----:B------:R-:W-:Y:S01]  /*9740*/  STL [R1+0x8b4], R21 ;  /* 0x0008b41501007387 */ /* 0x000fe20000100800 */
[----:B------:R-:W-:-:S02]  /*9750*/  ULOP3.LUT UR7, UR11, 0x10000, URZ, 0xfc, !UPT ;  /* 0x000100000b077892 */ /* 0x000fc4000f8efc3f */
[----:B------:R-:W-:Y:S01]  /*9760*/  ULOP3.LUT UR8, UR16, 0x10000, URZ, 0xfc, !UPT ;  /* 0x0001000010087892 */ /* 0x000fe2000f8efc3f */
[----:B------:R-:W-:Y:S01]  /*9770*/  STL [R1+0x8b0], R20 ;  /* 0x0008b01401007387 */ /* 0x000fe20000100800 */
[----:B------:R-:W-:Y:S02]  /*9780*/  ULEA UR7, UR23, UR7, 0xb ;  /* 0x0000000717077291 */ /* 0x000fe4000f8e583f */
[----:B------:R-:W-:Y:S01]  /*9790*/  ULEA UR8, UR23, UR8, 0xb ;  /* 0x0000000817087291 */ /* 0x000fe2000f8e583f */
[----:B------:R-:W-:Y:S01]  /*97a0*/  STL [R1+0x8ac], R19 ;  /* 0x0008ac1301007387 */ /* 0x000fe20000100800 */
[----:B------:R-:W-:Y:S01]  /*97b0*/  UMOV UR17, 0x40000040 ;  /* 0x4000004000117882 */ /* 0x000fe20000000000 */
[----:B------:R-:W-:Y:S02]  /*97c0*/  UMOV UR19, 0x40000040 ;  /* 0x4000004000137882 */ /* 0x000fe40000000000 */
[----:B------:R-:W-:Y:S01]  /*97d0*/  UMOV UR16, UR7 ;  /* 0x0000000700107c82 */ /* 0x000fe20008000000 */
[----:B------:R-:W-:Y:S01]  /*97e0*/  STL [R1+0x8a8], R18 ;  /* 0x0008a81201007387 */ /* 0x000fe20000100800 */
[----:B------:R-:W-:-:S03]  /*97f0*/  UMOV UR18, UR8 ;  /* 0x0000000800127c82 */ /* 0x000fc60008000000 */
[----:B------:R-:W-:Y:S04]  /*9800*/  STL [R1+0x8a4], R17 ;  /* 0x0008a41101007387 */ /* 0x000fe80000100800 */
        /* <DEDUP_REMOVED lines=14> */
[----:B-----5:R-:W-:Y:S01]  /*98f0*/  STL [R1+0x868], R2 ;  /* 0x0008680201007387 */ /* 0x020fe20000100800 */
[----:B---3--:R-:W-:-:S06]  /*9900*/  WARPGROUP.ARRIVE ;  /* 0x00000000000079c5 */ /* 0x008fcc0000000000 */
[----:B------:R-:W-:Y:S03]  /*9910*/  QGMMA.64x256x32.F32.E4M3.E4M3 R108, gdesc[UR16], R108, UP0, gsb0 ;  /* 0x03e00000106c79f3 */ /* 0x000fe6000b80086c */
        /* <DEDUP_REMOVED lines=65> */
[----:B-1----:R-:W3:Y:S04]  /*9d30*/  LDL.LU.64 R234, [R1+0xcb8] ;  /* 0x000cb80001ea7983 */ /* 0x002ee80000300a00 */
[----:B------:R-:W4:Y:S04]  /*9d40*/  LDL.LU.64 R232, [R1+0xcb0] ;  /* 0x000cb00001e87983 */ /* 0x000f280000300a00 */
[----:B------:R-:W2:Y:S04]  /*9d50*/  LDL.LU.64 R230, [R1+0xca8] ;  /* 0x000ca80001e67983 */ /* 0x000ea80000300a00 */
        /* <DEDUP_REMOVED lines=60> */
[----:B------:R-:W2:Y:S01]  /*a120*/  LDL.LU.64 R108, [R1+0xac0] ;  /* 0x000ac000016c7983 */ /* 0x000ea20000300a00 */
[----:B------:R-:W-:Y:S01]  /*a130*/  UIADD3 UR16, UR7, 0x400, URZ ;  /* 0x0000040007107890 */ /* 0x000fe2000fffe03f */
[----:B------:R-:W-:-:S02]  /*a140*/  UMOV UR17, 0x40000040 ;  /* 0x4000004000117882 */ /* 0x000fc40000000000 */
[----:B---3--:R-:W-:Y:S04]  /*a150*/  STL.64 [R1+0xab8], R234 ;  /* 0x000ab8ea01007387 */ /* 0x008fe80000100a00 */
[----:B----4-:R-:W-:Y:S04]  /*a160*/  STL.64 [R1+0xab0], R232 ;  /* 0x000ab0e801007387 */ /* 0x010fe80000100a00 */
[----:B--2---:R-:W-:Y:S04]  /*a170*/  STL.64 [R1+0xaa8], R230 ;  /* 0x000aa8e601007387 */ /* 0x004fe80000100a00 */
        /* <DEDUP_REMOVED lines=38> */
[----:B------:R-:W-:Y:S01]  /*a3e0*/  STL.64 [R1+0x970], R152 ;  /* 0x0009709801007387 */ /* 0x000fe20000100a00 */
[----:B------:R-:W-:-:S06]  /*a3f0*/  WARPGROUP.ARRIVE ;  /* 0x00000000000079c5 */ /* 0x000fcc0000000000 */
[----:B------:R-:W-:Y:S03]  /*a400*/  QGMMA.64x256x32.F32.E4M3.E4M3 R24, gdesc[UR16], R24, UP0, gsb0 ;  /* 0x03e00000101879f3 */ /* 0x000fe6000b800818 */
        /* <DEDUP_REMOVED lines=23> */
[----:B-1----:R-:W2:Y:S04]  /*a580*/  LDL.LU.64 R108, [R1] ;  /* 0x00000000016c7983 */ /* 0x002ea80000300a00 */
        /* <DEDUP_REMOVED lines=63> */
[----:B------:R-:W-:-:S02]  /*a980*/  UIADD3 UR16, UR7, 0x2, URZ ;  /* 0x0000000207107890 */ /* 0x000fc4000fffe03f */
[----:B------:R-:W-:Y:S01]  /*a990*/  UIADD3 UR18, UR8, 0x2, URZ ;  /* 0x0000000208127890 */ /* 0x000fe2000fffe03f */
[----:B------:R-:W-:Y:S01]  /*a9a0*/  UMOV UR17, 0x40000040 ;  /* 0x4000004000117882 */ /* 0x000fe20000000000 */
[----:B------:R-:W-:Y:S01]  /*a9b0*/  UMOV UR19, 0x40000040 ;  /* 0x4000004000137882 */ /* 0x000fe20000000000 */
[----:B--2---:R-:W-:-:S06]  /*a9c0*/  WARPGROUP.ARRIVE ;  /* 0x00000000000079c5 */ /* 0x004fcc0000000000 */
[----:B------:R-:W-:Y:S03]  /*a9d0*/  QGMMA.64x256x32.F32.E4M3.E4M3 R108, gdesc[UR16], R108, gsb0 ;  /* 0x03e00000106c79f3 */ /* 0x000fe6000800086c */
[----:B------:R-:W-:Y:S02]  /*a9e0*/  WARPGROUP.DEPBAR.LE gsb0, 0x0 ;  /* 0x00008000000079c5 */ /* 0x000fe40000010000 */
[----:B------:R-:W-:Y:S01]  /*a9f0*/  STL.64 [R1], R108 ;  /* 0x0000006c01007387 */ /* 0x000fe20000100a00 */
[----:B------:R-:W-:Y:S02]  /*aa00*/  IMAD.MOV.U32 R2, RZ, RZ, R234 ;  /* 0x000000ffff027224 */ /* 0x000fe400078e00ea */
[----:B0-----:R-:W-:Y:S01]  /*aa10*/  IMAD.MOV.U32 R0, RZ, RZ, R235 ;  /* 0x000000ffff007224 */ /* 0x001fe200078e00eb */
        /* <DEDUP_REMOVED lines=31> */
[----:B------:R-:W-:-:S03]  /*ac10*/  IMAD.MOV.U32 R23, RZ, RZ, R213 ;  /* 0x000000ffff177224 */ /* 0x000fc600078e00d5 */
        /* <DEDUP_REMOVED lines=40> */
[----:B------:R0:W-:Y:S04]  /*aea0*/  STL [R1+0x1a0], R212 ;  /* 0x0001a0d401007387 */ /* 0x0001e80000100800 */
[----:B------:R-:W2:Y:S04]  /*aeb0*/  LDL.LU.64 R234, [R1+0xab8] ;  /* 0x000ab80001ea7983 */ /* 0x000ea80000300a00 */
[----:B------:R-:W3:Y:S04]  /*aec0*/  LDL.LU.64 R232, [R1+0xab0] ;  /* 0x000ab00001e87983 */ /* 0x000ee80000300a00 */
[----:B------:R-:W4:Y:S04]  /*aed0*/  LDL.LU.64 R230, [R1+0xaa8] ;  /* 0x000aa80001e67983 */ /* 0x000f280000300a00 */
        /* <DEDUP_REMOVED lines=8> */
[----:B0-----:R-:W4:Y:S04]  /*af60*/  LDL.LU.64 R212, [R1+0xa60] ;  /* 0x000a600001d47983 */ /* 0x001f280000300a00 */
        /* <DEDUP_REMOVED lines=51> */
[----:B------:R-:W4:Y:S01]  /*b2a0*/  LDL.LU.64 R108, [R1+0x8c0] ;  /* 0x0008c000016c7983 */ /* 0x000f220000300a00 */
[----:B------:R-:W-:Y:S01]  /*b2b0*/  UIADD3 UR16, UR7, 0x402, URZ ;  /* 0x0000040207107890 */ /* 0x000fe2000fffe03f */
[----:B------:R-:W-:-:S02]  /*b2c0*/  UMOV UR17, 0x40000040 ;  /* 0x4000004000117882 */ /* 0x000fc40000000000 */
[----:B--2---:R-:W-:Y:S04]  /*b2d0*/  STL.64 [R1+0x860], R234 ;  /* 0x000860ea01007387 */ /* 0x004fe80000100a00 */
[----:B---3--:R-:W-:Y:S04]  /*b2e0*/  STL.64 [R1+0x858], R232 ;  /* 0x000858e801007387 */ /* 0x008fe80000100a00 */
[----:B----4-:R-:W-:Y:S04]  /*b2f0*/  STL.64 [R1+0x850], R230 ;  /* 0x000850e601007387 */ /* 0x010fe80000100a00 */
        /* <DEDUP_REMOVED lines=64> */
[----:B0-----:R-:W2:Y:S04]  /*b700*/  LDL.LU R108, [R1] ;  /* 0x00000000016c7983 */ /* 0x001ea80000300800 */
[----:B------:R-:W2:Y:S04]  /*b710*/  LDL.LU R109, [R1+0x4] ;  /* 0x00000400016d7983 */ /* 0x000ea80000300800 */
        /* <DEDUP_REMOVED lines=102> */
[----:B------:R-:W2:Y:S01]  /*bd80*/  LDL.LU R212, [R1+0x1a0] ;  /* 0x0001a00001d47983 */ /* 0x000ea20000300800 */
        /* <DEDUP_REMOVED lines=22> */
[----:B------:R-:W-:Y:S01]  /*bef0*/  IMAD.MOV.U32 R235, RZ, RZ, R0 ;  /* 0x000000ffffeb7224 */ /* 0x000fe200078e0000 */
[----:B------:R-:W-:Y:S01]  /*bf00*/  UIADD3 UR16, UR7, 0x4, URZ ;  /* 0x0000000407107890 */ /* 0x000fe2000fffe03f */
[----:B------:R0:W5:Y:S01]  /*bf10*/  LDL.LU R23, [R1+0x8bc] ;  /* 0x0008bc0001177983 */ /* 0x0001620000300800 */
[----:B------:R-:W-:Y:S01]  /*bf20*/  UIADD3 UR18, UR8, 0x4, URZ ;  /* 0x0000000408127890 */ /* 0x000fe2000fffe03f */
[----:B------:R-:W-:Y:S01]  /*bf30*/  UMOV UR17, 0x40000040 ;  /* 0x4000004000117882 */ /* 0x000fe20000000000 */
[----:B------:R-:W-:Y:S01]  /*bf40*/  UMOV UR19, 0x40000040 ;  /* 0x4000004000137882 */ /* 0x000fe20000000000 */
[----:B------:R0:W5:Y:S04]  /*bf50*/  LDL.LU R22, [R1+0x8b8] ;  /* 0x0008b80001167983 */ /* 0x0001680000300800 */
        /* <DEDUP_REMOVED lines=19> */
[----:B------:R0:W5:Y:S01]  /*c090*/  LDL.LU R2, [R1+0x868] ;  /* 0x0008680001027983 */ /* 0x0001620000300800 */
[----:B--2---:R-:W-:-:S06]  /*c0a0*/  WARPGROUP.ARRIVE ;  /* 0x00000000000079c5 */ /* 0x004fcc0000000000 */
        /* <DEDUP_REMOVED lines=66> */
[----:B-1----:R-:W2:Y:S04]  /*c4d0*/  LDL.LU.64 R234, [R1+0x860] ;  /* 0x0008600001ea7983 */ /* 0x002ea80000300a00 */
        /* <DEDUP_REMOVED lines=268> */
[----:B-1----:R0:W5:Y:S04]  /*d5a0*/  LDL.LU.64 R234, [R1+0x660] ;  /* 0x0006600001ea7983 */ /* 0x0021680000300a00 */
[----:B------:R0:W5:Y:S04]  /*d5b0*/  LDL.LU.64 R232, [R1+0x658] ;  /* 0x0006580001e87983 */ /* 0x0001680000300a00 */
        /* <DEDUP_REMOVED lines=63> */
[----:B------:R-:W-:Y:S01]  /*d9b0*/  UMOV UR17, 0x40000040 ;  /* 0x4000004000117882 */ /* 0x000fe20000000000 */
[----:B------:R-:W-:-:S04]  /*d9c0*/  UIADD3 UR6, UR6, 0x4, URZ ;  /* 0x0000000406067890 */ /* 0x000fc8000fffe03f */
[----:B------:R-:W-:-:S04]  /*d9d0*/  UISETP.NE.AND UP0, UPT, UR6, UR27, UPT ;  /* 0x0000001b0600728c */ /* 0x000fc8000bf05270 */
[----:B------:R-:W-:-:S06]  /*d9e0*/  USEL UR7, URZ, 0x1, UP0 ;  /* 0x000000013f077887 */ /* 0x000fcc0008000000 */
[----:B------:R-:W-:Y:S01]  /*d9f0*/  ISETP.NE.AND P0, PT, RZ, UR7, PT ;  /* 0x00000007ff007c0c */ /* 0x000fe2000bf05270 */
[----:B--2---:R-:W-:-:S06]  /*da00*/  WARPGROUP.ARRIVE ;  /* 0x00000000000079c5 */ /* 0x004fcc0000000000 */
[----:B------:R-:W-:Y:S03]  /*da10*/  QGMMA.64x256x32.F32.E4M3.E4M3 R24, gdesc[UR16], R24, gsb0 ;  /* 0x03e00000101879f3 */ /* 0x000fe60008000818 */
[----:B------:R-:W-:-:S03]  /*da20*/  WARPGROUP.DEPBAR.LE gsb0, 0x0 ;  /* 0x00008000000079c5 */ /* 0x000fc60000010000 */
[----:B0-----:R-:W-:Y:S05]  /*da30*/  @!P0 BRA `(.L_x_24) ;  /* 0x0000003800fc8947 */ /* 0x001fea0003800000 */
[----:B-----5:R0:W-:Y:S04]  /*da40*/  STL [R1+0x690], R225 ;  /* 0x000690e101007387 */ /* 0x0201e80000100800 */
[----:B------:R1:W-:Y:S01]  /*da50*/  STL [R1+0x68c], R226 ;  /* 0x00068ce201007387 */ /* 0x0003e20000100800 */
[----:B0-----:R-:W-:-:S03]  /*da60*/  IMAD.MOV.U32 R225, RZ, RZ, R0 ;  /* 0x000000ffffe17224 */ /* 0x001fc600078e0000 */
[----:B-1----:R-:W2:Y:S04]  /*da70*/  LDL R226, [R1+0x4] ;  /* 0x0000040001e27983 */ /* 0x002ea80000100800 */
[----:B------:R0:W-:Y:S04]  /*da80*/  STL [R1+0x688], R227 ;  /* 0x000688e301007387 */ /* 0x0001e80000100800 */
[----:B0-----:R-:W3:Y:S04]  /*da90*/  LDL R227, [R1+0x8] ;  /* 0x0000080001e37983 */ /* 0x001ee80000100800 */
[----:B------:R0:W-:Y:S04]  /*daa0*/  STL [R1+0x684], R228 ;  /* 0x000684e401007387 */ /* 0x0001e80000100800 */
[----:B0-----:R-:W4:Y:S04]  /*dab0*/  LDL R228, [R1+0xc] ;  /* 0x00000c0001e47983 */ /* 0x001f280000100800 */
        /* <DEDUP_REMOVED lines=211> */
[----:B0-----:R-:W4:Y:S04]  /*e7f0*/  LDL.LU R122, [R1+0x200] ;  /* 0x00020000017a7983 */ /* 0x001f280000300800 */
        /* <DEDUP_REMOVED lines=10> */
[----:B------:R-:W4:Y:S04]  /*e8a0*/  LDL.LU R0, [R1+0x22c] ;  /* 0x00022c0001007983 */ /* 0x000f280000300800 */
        /* <DEDUP_REMOVED lines=37> */
[----:B0-----:R-:W4:Y:S04]  /*eb00*/  LDL.LU R146, [R1+0x210] ;  /* 0x0002100001927983 */ /* 0x001f280000300800 */
[----:B------:R0:W-:Y:S01]  /*eb10*/  STL [R1+0x478], R147 ;  /* 0x0004789301007387 */ /* 0x0001e20000100800 */
[----:B------:R-:W-:-:S03]  /*eb20*/  FADD R2, R225, R2 ;  /* 0x00000002e1027221 */ /* 0x000fc60000000000 */
[----:B0-----:R-:W4:Y:S04]  /*eb30*/  LDL R147, [R1+0x1f8] ;  /* 0x0001f80001937983 */ /* 0x001f280000100800 */
[----:B------:R0:W-:Y:S01]  /*eb40*/  STL [R1+0x474], R148 ;  /* 0x0004749401007387 */ /* 0x0001e20000100800 */
[----:B--2---:R-:W-:-:S01]  /*eb50*/  FADD R3, R226, R3 ;  /* 0x00000003e2037221 */ /* 0x004fc20000000000 */
[----:B---3--:R-:W-:Y:S02]  /*eb60*/  FADD R4, R227, R4 ;  /* 0x00000004e3047221 */ /* 0x008fe40000000000 */
[----:B0-----:R-:W2:Y:S04]  /*eb70*/  LDL R148, [R1+0x1c0] ;  /* 0x0001c00001947983 */ /* 0x001ea80000100800 */
[----:B------:R0:W-:Y:S01]  /*eb80*/  STL [R1+0x470], R149 ;  /* 0x0004709501007387 */ /* 0x0001e20000100800 */
[----:B----4-:R-:W-:-:S01]  /*eb90*/  FADD R5, R228, R5 ;  /* 0x00000005e4057221 */ /* 0x010fc20000000000 */
[----:B------:R-:W-:-:S02]  /*eba0*/  FADD R6, R229, R6 ;  /* 0x00000006e5067221 */ /* 0x000fc40000000000 */
[----:B0-----:R-:W3:Y:S04]  /*ebb0*/  LDL R149, [R1+0x1f4] ;  /* 0x0001f40001957983 */ /* 0x001ee80000100800 */
[----:B------:R0:W-:Y:S01]  /*ebc0*/  STL [R1+0x46c], R150 ;  /* 0x00046c9601007387 */ /* 0x0001e20000100800 */
[----:B------:R-:W-:-:S01]  /*ebd0*/  FADD R7, R230, R7 ;  /* 0x00000007e6077221 */ /* 0x000fc20000000000 */
[----:B------:R-:W-:Y:S02]  /*ebe0*/  FADD R8, R231, R8 ;  /* 0x00000008e7087221 */ /* 0x000fe40000000000 */
[----:B0-----:R-:W4:Y:S04]  /*ebf0*/  LDL.LU R150, [R1+0x20c] ;  /* 0x00020c0001967983 */ /* 0x001f280000300800 */
[----:B------:R0:W-:Y:S01]  /*ec00*/  STL [R1+0x468], R151 ;  /* 0x0004689701007387 */ /* 0x0001e20000100800 */
[----:B------:R-:W-:-:S01]  /*ec10*/  FADD R9, R232, R9 ;  /* 0x00000009e8097221 */ /* 0x000fc20000000000 */
[----:B------:R-:W-:-:S02]  /*ec20*/  FADD R10, R233, R10 ;  /* 0x0000000ae90a7221 */ /* 0x000fc40000000000 */
[----:B0-----:R-:W3:Y:S04]  /*ec30*/  LDL R151, [R1+0x1f0] ;  /* 0x0001f00001977983 */ /* 0x001ee80000100800 */
[----:B------:R-:W2:Y:S04]  /*ec40*/  LDL.LU R225, [R1+0x690] ;  /* 0x0006900001e17983 */ /* 0x000ea80000300800 */
[----:B------:R-:W4:Y:S04]  /*ec50*/  LDL.LU R226, [R1+0x68c] ;  /* 0x00068c0001e27983 */ /* 0x000f280000300800 */
[----:B------:R-:W3:Y:S04]  /*ec60*/  LDL.LU R227, [R1+0x688] ;  /* 0x0006880001e37983 */ /* 0x000ee80000300800 */
[----:B------:R-:W3:Y:S04]  /*ec70*/  LDL.LU R228, [R1+0x684] ;  /* 0x0006840001e47983 */ /* 0x000ee80000300800 */
[----:B------:R-:W3:Y:S01]  /*ec80*/  LDL.LU R229, [R1+0x680] ;  /* 0x0006800001e57983 */ /* 0x000ee20000300800 */
[----:B------:R-:W-:-:S03]  /*ec90*/  FADD R11, R234, R11 ;  /* 0x0000000bea0b7221 */ /* 0x000fc60000000000 */
[----:B------:R-:W3:Y:S01]  /*eca0*/  LDL.LU R230, [R1+0x67c] ;  /* 0x00067c0001e67983 */ /* 0x000ee20000300800 */
[----:B------:R-:W-:-:S03]  /*ecb0*/  FADD R12, R235, R12 ;  /* 0x0000000ceb0c7221 */ /* 0x000fc60000000000 */
[----:B------:R-:W3:Y:S04]  /*ecc0*/  LDL.LU R231, [R1+0x678] ;  /* 0x0006780001e77983 */ /* 0x000ee80000300800 */
[----:B------:R-:W3:Y:S04]  /*ecd0*/  LDL.LU R232, [R1+0x674] ;  /* 0x0006740001e87983 */ /* 0x000ee80000300800 */
[----:B------:R-:W3:Y:S04]  /*ece0*/  LDL.LU R233, [R1+0x670] ;  /* 0x0006700001e97983 */ /* 0x000ee80000300800 */
[----:B------:R-:W3:Y:S04]  /*ecf0*/  LDL.LU R234, [R1+0x66c] ;  /* 0x00066c0001ea7983 */ /* 0x000ee80000300800 */
[----:B------:R-:W3:Y:S01]  /*ed00*/  LDL.LU R235, [R1+0x668] ;  /* 0x0006680001eb7983 */ /* 0x000ee20000300800 */
[----:B------:R-:W-:-:S01]  /*ed10*/  FADD R13, R24, R13 ;  /* 0x0000000d180d7221 */ /* 0x000fc20000000000 */
[----:B------:R-:W-:Y:S01]  /*ed20*/  FADD R14, R25, R14 ;  /* 0x0000000e190e7221 */ /* 0x000fe20000000000 */
[----:B------:R-:W-:-:S01]  /*ed30*/  FADD R15, R26, R15 ;  /* 0x0000000f1a0f7221 */ /* 0x000fc20000000000 */
[----:B------:R-:W3:Y:S01]  /*ed40*/  LDL.LU R24, [R1+0x664] ;  /* 0x0006640001187983 */ /* 0x000ee20000300800 */
[----:B------:R-:W-:-:S01]  /*ed50*/  FADD R16, R27, R16 ;  /* 0x000000101b107221 */ /* 0x000fc20000000000 */
[----:B------:R-:W-:-:S02]  /*ed60*/  FADD R17, R28, R17 ;  /* 0x000000111c117221 */ /* 0x000fc40000000000 */
[----:B------:R-:W3:Y:S01]  /*ed70*/  LDL.LU R25, [R1+0x660] ;  /* 0x0006600001197983 */ /* 0x000ee20000300800 */
[----:B------:R-:W-:-:S03]  /*ed80*/  FADD R18, R29, R18 ;  /* 0x000000121d127221 */ /* 0x000fc60000000000 */
        /* <DEDUP_REMOVED lines=157> */
[----:B--2---:R-:W-:-:S03]  /*f760*/  FADD R225, R108, R225 ;  /* 0x000000e16ce17221 */ /* 0x004fc60000000000 */
[----:B------:R-:W2:Y:S01]  /*f770*/  LDL.LU R105, [R1+0x520] ;  /* 0x0005200001697983 */ /* 0x000ea20000300800 */
[----:B----4-:R-:W-:-:S03]  /*f780*/  FADD R226, R109, R226 ;  /* 0x000000e26de27221 */ /* 0x010fc60000000000 */
[----:B------:R-:W4:Y:S01]  /*f790*/  LDL.LU R106, [R1+0x51c] ;  /* 0x00051c00016a7983 */ /* 0x000f220000300800 */
[----:B---3--:R-:W-:-:S03]  /*f7a0*/  FADD R227, R110, R227 ;  /* 0x000000e36ee37221 */ /* 0x008fc60000000000 */
        /* <DEDUP_REMOVED lines=15> */
[----:B------:R-:W-:-:S01]  /*f8a0*/  FADD R235, R118, R235 ;  /* 0x000000eb76eb7221 */ /* 0x000fc20000000000 */
[----:B------:R-:W-:Y:S02]  /*f8b0*/  FADD R122, R121, R122 ;  /* 0x0000007a797a7221 */ /* 0x000fe40000000000 */
[----:B------:R-:W3:Y:S01]  /*f8c0*/  LDL.LU R115, [R1+0x4f8] ;  /* 0x0004f80001737983 */ /* 0x000ee20000300800 */
[----:B------:R-:W-:-:S03]  /*f8d0*/  FADD R236, R119, R236 ;  /* 0x000000ec77ec7221 */ /* 0x000fc60000000000 */
[----:B------:R-:W3:Y:S01]  /*f8e0*/  LDL.LU R116, [R1+0x4f4] ;  /* 0x0004f40001747983 */ /* 0x000ee20000300800 */
[----:B------:R-:W-:-:S03]  /*f8f0*/  FADD R237, R120, R237 ;  /* 0x000000ed78ed7221 */ /* 0x000fc60000000000 */
[----:B------:R-:W3:Y:S01]  /*f900*/  LDL.LU R117, [R1+0x4f0] ;  /* 0x0004f00001757983 */ /* 0x000ee20000300800 */
[----:B------:R-:W-:-:S03]  /*f910*/  FADD R124, R123, R124 ;  /* 0x0000007c7b7c7221 */ /* 0x000fc60000000000 */
[----:B------:R-:W3:Y:S04]  /*f920*/  LDL.LU R118, [R1+0x4ec] ;  /* 0x0004ec0001767983 */ /* 0x000ee80000300800 */
[----:B------:R-:W3:Y:S01]  /*f930*/  LDL.LU R119, [R1+0x4e8] ;  /* 0x0004e80001777983 */ /* 0x000ee20000300800 */
[----:B------:R-:W-:-:S03]  /*f940*/  FADD R126, R125, R126 ;  /* 0x0000007e7d7e7221 */ /* 0x000fc60000000000 */
[----:B------:R-:W3:Y:S04]  /*f950*/  LDL.LU R120, [R1+0x4e4] ;  /* 0x0004e40001787983 */ /* 0x000ee80000300800 */
[----:B------:R-:W3:Y:S04]  /*f960*/  LDL.LU R121, [R1+0x4e0] ;  /* 0x0004e00001797983 */ /* 0x000ee80000300800 */
[----:B------:R0:W-:Y:S01]  /*f970*/  STL [R1+0x200], R122 ;  /* 0x0002007a01007387 */ /* 0x0001e20000100800 */
[----:B------:R-:W-:-:S01]  /*f980*/  FADD R150, R127, R150 ;  /* 0x000000967f967221 */ /* 0x000fc20000000000 */
[----:B------:R-:W-:Y:S01]  /*f990*/  FADD R146, R148, R146 ;  /* 0x0000009294927221 */ /* 0x000fe20000000000 */
[----:B------:R-:W-:-:S01]  /*f9a0*/  FADD R143, R144, R143 ;  /* 0x0000008f908f7221 */ /* 0x000fc20000000000 */
[----:B------:R-:W-:Y:S01]  /*f9b0*/  FADD R141, R142, R141 ;  /* 0x0000008d8e8d7221 */ /* 0x000fe20000000000 */
[----:B0-----:R-:W3:Y:S04]  /*f9c0*/  LDL.LU R122, [R1+0x4dc] ;  /* 0x0004dc00017a7983 */ /* 0x001ee80000300800 */
[----:B------:R-:W3:Y:S04]  /*f9d0*/  LDL.LU R123, [R1+0x4d8] ;  /* 0x0004d800017b7983 */ /* 0x000ee80000300800 */
[----:B------:R0:W-:Y:S01]  /*f9e0*/  STL [R1+0x204], R124 ;  /* 0x0002047c01007387 */ /* 0x0001e20000100800 */
[----:B------:R-:W-:-:S01]  /*f9f0*/  FADD R139, R140, R139 ;  /* 0x0000008b8c8b7221 */ /* 0x000fc20000000000 */
[----:B------:R-:W-:Y:S01]  /*fa00*/  FADD R137, R138, R137 ;  /* 0x000000898a897221 */ /* 0x000fe20000000000 */
[----:B------:R-:W-:-:S01]  /*fa10*/  FADD R135, R136, R135 ;  /* 0x0000008788877221 */ /* 0x000fc20000000000 */
[----:B0-----:R-:W3:Y:S04]  /*fa20*/  LDL.LU R124, [R1+0x4d4] ;  /* 0x0004d400017c7983 */ /* 0x001ee80000300800 */
[----:B------:R-:W3:Y:S04]  /*fa30*/  LDL.LU R125, [R1+0x4d0] ;  /* 0x0004d000017d7983 */ /* 0x000ee80000300800 */
[----:B------:R0:W-:Y:S01]  /*fa40*/  STL [R1+0x208], R126 ;  /* 0x0002087e01007387 */ /* 0x0001e20000100800 */
[----:B------:R-:W-:-:S01]  /*fa50*/  FADD R131, R133, R131 ;  /* 0x0000008385837221 */ /* 0x000fc20000000000 */
[----:B------:R-:W-:-:S02]  /*fa60*/  FADD R0, R129, R0 ;  /* 0x0000000081007221 */ /* 0x000fc40000000000 */
[----:B0-----:R-:W3:Y:S04]  /*fa70*/  LDL.LU R126, [R1+0x4cc] ;  /* 0x0004cc00017e7983 */ /* 0x001ee80000300800 */
[----:B------:R-:W3:Y:S04]  /*fa80*/  LDL.LU R127, [R1+0x4c8] ;  /* 0x0004c800017f7983 */ /* 0x000ee80000300800 */
[----:B------:R-:W-:Y:S04]  /*fa90*/  STL [R1+0x20c], R150 ;  /* 0x00020c9601007387 */ /* 0x000fe80000100800 */
[----:B------:R-:W-:Y:S04]  /*faa0*/  STL [R1+0x210], R146 ;  /* 0x0002109201007387 */ /* 0x000fe80000100800 */
[----:B------:R-:W-:Y:S04]  /*fab0*/  STL [R1+0x214], R143 ;  /* 0x0002148f01007387 */ /* 0x000fe80000100800 */
[----:B------:R-:W-:Y:S04]  /*fac0*/  STL [R1+0x218], R141 ;  /* 0x0002188d01007387 */ /* 0x000fe80000100800 */
[----:B------:R-:W-:Y:S04]  /*fad0*/  STL [R1+0x21c], R139 ;  /* 0x00021c8b01007387 */ /* 0x000fe80000100800 */
[----:B------:R-:W-:Y:S04]  /*fae0*/  STL [R1+0x220], R137 ;  /* 0x0002208901007387 */ /* 0x000fe80000100800 */
[----:B------:R-:W2:Y:S04]  /*faf0*/  LDL.LU R129, [R1+0x230] ;  /* 0x0002300001817983 */ /* 0x000ea80000300800 */
[----:B------:R-:W-:Y:S04]  /*fb00*/  STL [R1+0x224], R135 ;  /* 0x0002248701007387 */ /* 0x000fe80000100800 */
[----:B------:R0:W-:Y:S04]  /*fb10*/  STL [R1+0x228], R131 ;  /* 0x0002288301007387 */ /* 0x0001e80000100800 */
[----:B0-----:R-:W4:Y:S04]  /*fb20*/  LDL.LU R131, [R1+0x234] ;  /* 0x0002340001837983 */ /* 0x001f280000300800 */
[----:B------:R-:W3:Y:S04]  /*fb30*/  LDL.LU R133, [R1+0x238] ;  /* 0x0002380001857983 */ /* 0x000ee80000300800 */
[----:B------:R0:W-:Y:S04]  /*fb40*/  STL [R1+0x22c], R0 ;  /* 0x00022c0001007387 */ /* 0x0001e80000100800 */
        /* <DEDUP_REMOVED lines=13> */
[----:B0-----:R-:W3:Y:S01]  /*fc20*/  LDL.LU R0, [R1+0x270] ;  /* 0x0002700001007983 */ /* 0x001ee20000300800 */
[----:B--2---:R-:W-:-:S03]  /*fc30*/  FADD R129, R128, R129 ;  /* 0x0000008180817221 */ /* 0x004fc60000000000 */
[----:B------:R-:W2:Y:S04]  /*fc40*/  LDL.LU R128, [R1+0x4c4] ;  /* 0x0004c40001807983 */ /* 0x000ea80000300800 */
[----:B------:R0:W-:Y:S04]  /*fc50*/  STL [R1+0x230], R129 ;  /* 0x0002308101007387 */ /* 0x0001e80000100800 */
[----:B0-----:R-:W2:Y:S01]  /*fc60*/  LDL.LU R129, [R1+0x4c0] ;  /* 0x0004c00001817983 */ /* 0x001ea20000300800 */
[----:B----4-:R-:W-:-:S03]  /*fc70*/  FADD R131, R130, R131 ;  /* 0x0000008382837221 */ /* 0x010fc60000000000 */
[----:B------:R-:W4:Y:S01]  /*fc80*/  LDL.LU R130, [R1+0x4bc] ;  /* 0x0004bc0001827983 */ /* 0x000f220000300800 */
[----:B---3--:R-:W-:-:S03]  /*fc90*/  FADD R133, R132, R133 ;  /* 0x0000008584857221 */ /* 0x008fc60000000000 */
[----:B------:R0:W-:Y:S01]  /*fca0*/  STL [R1+0x234], R131 ;  /* 0x0002348301007387 */ /* 0x0001e20000100800 */
[----:B------:R-:W-:-:S03]  /*fcb0*/  FADD R135, R134, R135 ;  /* 0x0000008786877221 */ /* 0x000fc60000000000 */
[----:B0-----:R-:W3:Y:S01]  /*fcc0*/  LDL.LU R131, [R1+0x4b8] ;  /* 0x0004b80001837983 */ /* 0x001ee20000300800 */
[----:B------:R-:W-:-:S03]  /*fcd0*/  FADD R150, R151, R150 ;  /* 0x0000009697967221 */ /* 0x000fc60000000000 */
[----:B------:R-:W3:Y:S01]  /*fce0*/  LDL.LU R132, [R1+0x4b4] ;  /* 0x0004b40001847983 */ /* 0x000ee20000300800 */
[----:B------:R-:W-:-:S03]  /*fcf0*/  FADD R148, R149, R148 ;  /* 0x0000009495947221 */ /* 0x000fc60000000000 */
[----:B------:R0:W-:Y:S01]  /*fd00*/  STL [R1+0x238], R133 ;  /* 0x0002388501007387 */ /* 0x0001e20000100800 */
[----:B------:R-:W-:-:S01]  /*fd10*/  FADD R146, R147, R146 ;  /* 0x0000009293927221 */ /* 0x000fc20000000000 */
[----:B------:R-:W-:Y:S02]  /*fd20*/  FADD R144, R145, R144 ;  /* 0x0000009091907221 */ /* 0x000fe40000000000 */
[----:B0-----:R-:W3:Y:S01]  /*fd30*/  LDL.LU R133, [R1+0x4b0] ;  /* 0x0004b00001857983 */ /* 0x001ee20000300800 */
[----:B------:R-:W-:-:S03]  /*fd40*/  FADD R143, R24, R143 ;  /* 0x0000008f188f7221 */ /* 0x000fc60000000000 */
[----:B------:R-:W3:Y:S01]  /*fd50*/  LDL.LU R134, [R1+0x4ac] ;  /* 0x0004ac0001867983 */ /* 0x000ee20000300800 */
[----:B------:R-:W-:-:S03]  /*fd60*/  FADD R142, R25, R142 ;  /* 0x0000008e198e7221 */ /* 0x000fc60000000000 */
[----:B------:R0:W-:Y:S01]  /*fd70*/  STL [R1+0x23c], R135 ;  /* 0x00023c8701007387 */ /* 0x0001e20000100800 */
[----:B------:R-:W-:-:S01]  /*fd80*/  FADD R141, R26, R141 ;  /* 0x0000008d1a8d7221 */ /* 0x000fc20000000000 */
[----:B------:R-:W-:Y:S01]  /*fd90*/  FADD R140, R27, R140 ;  /* 0x0000008c1b8c7221 */ /* 0x000fe20000000000 */
[----:B------:R-:W-:-:S01]  /*fda0*/  FADD R139, R28, R139 ;  /* 0x0000008b1c8b7221 */ /* 0x000fc20000000000 */
[----:B0-----:R-:W3:Y:S01]  /*fdb0*/  LDL.LU R135, [R1+0x4a8] ;  /* 0x0004a80001877983 */ /* 0x001ee20000300800 */
[----:B------:R-:W-:-:S03]  /*fdc0*/  FADD R138, R29, R138 ;  /* 0x0000008a1d8a7221 */ /* 0x000fc60000000000 */
[----:B------:R0:W-:Y:S01]  /*fdd0*/  STL [R1+0x240], R150 ;  /* 0x0002409601007387 */ /* 0x0001e20000100800 */
[----:B------:R-:W-:-:S03]  /*fde0*/  FADD R137, R30, R137 ;  /* 0x000000891e897221 */ /* 0x000fc60000000000 */
[----:B------:R1:W-:Y:S01]  /*fdf0*/  STL [R1+0x244], R148 ;  /* 0x0002449401007387 */ /* 0x0003e20000100800 */
[----:B------:R-:W-:-:S03]  /*fe00*/  FADD R136, R31, R136 ;  /* 0x000000881f887221 */ /* 0x000fc60000000000 */
[----:B------:R1:W-:Y:S01]  /*fe10*/  STL [R1+0x248], R146 ;  /* 0x0002489201007387 */ /* 0x0003e20000100800 */
[----:B------:R-:W-:-:S03]  /*fe20*/  FADD R0, R32, R0 ;  /* 0x0000000020007221 */ /* 0x000fc60000000000 */
[----:B------:R1:W-:Y:S04]  /*fe30*/  STL [R1+0x24c], R144 ;  /* 0x00024c9001007387 */ /* 0x0003e80000100800 */
[----:B------:R1:W-:Y:S04]  /*fe40*/  STL [R1+0x250], R143 ;  /* 0x0002508f01007387 */ /* 0x0003e80000100800 */
[----:B------:R1:W-:Y:S04]  /*fe50*/  STL [R1+0x254], R142 ;  /* 0x0002548e01007387 */ /* 0x0003e80000100800 */
[----:B------:R1:W-:Y:S04]  /*fe60*/  STL [R1+0x258], R141 ;  /* 0x0002588d01007387 */ /* 0x0003e80000100800 */
[----:B------:R1:W-:Y:S04]  /*fe70*/  STL [R1+0x25c], R140 ;  /* 0x00025c8c01007387 */ /* 0x0003e80000100800 */
[----:B------:R1:W-:Y:S04]  /*fe80*/  STL [R1+0x260], R139 ;  /* 0x0002608b01007387 */ /* 0x0003e80000100800 */
[----:B------:R1:W-:Y:S04]  /*fe90*/  STL [R1+0x264], R138 ;  /* 0x0002648a01007387 */ /* 0x0003e80000100800 */
[----:B------:R-:W2:Y:S04]  /*fea0*/  LDL.LU R151, [R1+0x274] ;  /* 0x0002740001977983 */ /* 0x000ea80000300800 */
[----:B------:R1:W-:Y:S04]  /*feb0*/  STL [R1+0x268], R137 ;  /* 0x0002688901007387 */ /* 0x0003e80000100800 */
[----:B0-----:R-:W4:Y:S04]  /*fec0*/  LDL.LU R150, [R1+0x278] ;  /* 0x0002780001967983 */ /* 0x001f280000300800 */
[----:B------:R0:W-:Y:S04]  /*fed0*/  STL [R1+0x26c], R136 ;  /* 0x00026c8801007387 */ /* 0x0001e80000100800 */
[----:B------:R-:W3:Y:S04]  /*fee0*/  LDL.LU R149, [R1+0x27c] ;  /* 0x00027c0001957983 */ /* 0x000ee80000300800 */
[----:B------:R0:W-:Y:S04]  /*fef0*/  STL [R1+0x270], R0 ;  /* 0x0002700001007387 */ /* 0x0001e80000100800 */
[----:B-1----:R-:W3:Y:S04]  /*ff00*/  LDL.LU R148, [R1+0x280] ;  /* 0x0002800001947983 */ /* 0x002ee80000300800 */
        /* <DEDUP_REMOVED lines=11> */
[----:B0-----:R-:W3:Y:S04]  /*ffc0*/  LDL.LU R136, [R1+0x2b0] ;  /* 0x0002b00001887983 */ /* 0x001ee80000300800 */
[----:B------:R-:W3:Y:S01]  /*ffd0*/  LDL.LU R0, [R1+0x2b4] ;  /* 0x0002b40001007983 */ /* 0x000ee20000300800 */
[----:B--2---:R-:W-:-:S05]  /*ffe0*/  FADD R151, R33, R151 ;  /* 0x0000009721977221 */ /* 0x004fca0000000000 */
[----:B------:R0:W-:Y:S01]  /*fff0*/  STL [R1+0x274], R151 ;  /* 0x0002749701007387 */ /* 0x0001e20000100800 */
[----:B----4-:R-:W-:-:S05]  /*10000*/  FADD R150, R34, R150 ;  /* 0x0000009622967221 */ /* 0x010fca0000000000 */
[----:B------:R1:W-:Y:S01]  /*10010*/  STL [R1+0x278], R150 ;  /* 0x0002789601007387 */ /* 0x0003e20000100800 */
[----:B---3--:R-:W-:-:S05]  /*10020*/  FADD R149, R35, R149 ;  /* 0x0000009523957221 */ /* 0x008fca0000000000 */
[----:B------:R2:W-:Y:S01]  /*10030*/  STL [R1+0x27c], R149 ;  /* 0x00027c9501007387 */ /* 0x0005e20000100800 */
[----:B------:R-:W-:-:S01]  /*10040*/  FADD R148, R36, R148 ;  /* 0x0000009424947221 */ /* 0x000fc20000000000 */
[----:B------:R-:W-:-:S04]  /*10050*/  FADD R147, R37, R147 ;  /* 0x0000009325937221 */ /* 0x000fc80000000000 */
[----:B------:R3:W-:Y:S01]  /*10060*/  STL [R1+0x280], R148 ;  /* 0x0002809401007387 */ /* 0x0007e20000100800 */
[----:B------:R-:W-:-:S03]  /*10070*/  FADD R146, R38, R146 ;  /* 0x0000009226927221 */ /* 0x000fc60000000000 */
        /* <DEDUP_REMOVED lines=20> */
[----:B0-----:R-:W4:Y:S01]  /*101c0*/  LDL.LU R151, [R1+0x2b8] ;  /* 0x0002b80001977983 */ /* 0x001f220000300800 */
[----:B------:R-:W-:-:S03]  /*101d0*/  FADD R0, R49, R0 ;  /* 0x0000000031007221 */ /* 0x000fc60000000000 */
[----:B------:R0:W-:Y:S04]  /*101e0*/  STL [R1+0x2ac], R137 ;  /* 0x0002ac8901007387 */ /* 0x0001e80000100800 */
[----:B-1----:R-:W4:Y:S04]  /*101f0*/  LDL.LU R150, [R1+0x2bc] ;  /* 0x0002bc0001967983 */ /* 0x002f280000300800 */
[----:B------:R1:W-:Y:S04]  /*10200*/  STL [R1+0x2b0], R136 ;  /* 0x0002b08801007387 */ /* 0x0003e80000100800 */
[----:B--2---:R-:W2:Y:S04]  /*10210*/  LDL.LU R149, [R1+0x2c0] ;  /* 0x0002c00001957983 */ /* 0x004ea80000300800 */
[----:B------:R1:W-:Y:S04]  /*10220*/  STL [R1+0x2b4], R0 ;  /* 0x0002b40001007387 */ /* 0x0003e80000100800 */
[----:B---3--:R-:W3:Y:S04]  /*10230*/  LDL.LU R148, [R1+0x2c4] ;  /* 0x0002c40001947983 */ /* 0x008ee80000300800 */
[----:B----4-:R-:W4:Y:S04]  /*10240*/  LDL.LU R147, [R1+0x2c8] ;  /* 0x0002c80001937983 */ /* 0x010f280000300800 */
[----:B------:R-:W4:Y:S04]  /*10250*/  LDL.LU R146, [R1+0x2cc] ;  /* 0x0002cc0001927983 */ /* 0x000f280000300800 */
        /* <DEDUP_REMOVED lines=8> */
[----:B0-----:R-:W4:Y:S04]  /*102e0*/  LDL.LU R137, [R1+0x2f0] ;  /* 0x0002f00001897983 */ /* 0x001f280000300800 */
[----:B-1----:R-:W4:Y:S04]  /*102f0*/  LDL.LU R136, [R1+0x2f4] ;  /* 0x0002f40001887983 */ /* 0x002f280000300800 */
[----:B------:R-:W4:Y:S01]  /*10300*/  LDL.LU R0, [R1+0x2f8] ;  /* 0x0002f80001007983 */ /* 0x000f220000300800 */
[----:B------:R-:W-:-:S01]  /*10310*/  FADD R151, R50, R151 ;  /* 0x0000009732977221 */ /* 0x000fc20000000000 */
[----:B------:R-:W-:-:S04]  /*10320*/  FADD R150, R51, R150 ;  /* 0x0000009633967221 */ /* 0x000fc80000000000 */
[----:B------:R0:W-:Y:S01]  /*10330*/  STL [R1+0x2b8], R151 ;  /* 0x0002b89701007387 */ /* 0x0001e20000100800 */
[----:B--2---:R-:W-:-:S03]  /*10340*/  FADD R149, R52, R149 ;  /* 0x0000009534957221 */ /* 0x004fc60000000000 */
[----:B------:R1:W-:Y:S01]  /*10350*/  STL [R1+0x2bc], R150 ;  /* 0x0002bc9601007387 */ /* 0x0003e20000100800 */
[----:B---3--:R-:W-:-:S03]  /*10360*/  FADD R148, R53, R148 ;  /* 0x0000009435947221 */ /* 0x008fc60000000000 */
[----:B------:R2:W-:Y:S01]  /*10370*/  STL [R1+0x2c0], R149 ;  /* 0x0002c09501007387 */ /* 0x0005e20000100800 */
[----:B----4-:R-:W-:-:S03]  /*10380*/  FADD R147, R54, R147 ;  /* 0x0000009336937221 */ /* 0x010fc60000000000 */
        /* <DEDUP_REMOVED lines=198> */
[----:B------:R-:W-:Y:S01]  /*10ff0*/  STL [R1+0x3c8], R151 ;  /* 0x0003c89701007387 */ /* 0x000fe20000100800 */
[----:B--2---:R-:W-:-:S03]  /*11000*/  FADD R149, R120, R149 ;  /* 0x0000009578957221 */ /* 0x004fc60000000000 */
[----:B------:R-:W-:Y:S01]  /*11010*/  STL [R1+0x3cc], R150 ;  /* 0x0003cc9601007387 */ /* 0x000fe20000100800 */
[----:B---3--:R-:W-:-:S03]  /*11020*/  FADD R148, R121, R148 ;  /* 0x0000009479947221 */ /* 0x008fc60000000000 */
[----:B------:R-:W-:Y:S01]  /*11030*/  STL [R1+0x3d0], R149 ;  /* 0x0003d09501007387 */ /* 0x000fe20000100800 */
[----:B----4-:R-:W-:-:S03]  /*11040*/  FADD R147, R122, R147 ;  /* 0x000000937a937221 */ /* 0x010fc60000000000 */
[----:B------:R-:W-:Y:S01]  /*11050*/  STL [R1+0x3d4], R148 ;  /* 0x0003d49401007387 */ /* 0x000fe20000100800 */
[----:B------:R-:W-:-:S03]  /*11060*/  FADD R146, R123, R146 ;  /* 0x000000927b927221 */ /* 0x000fc60000000000 */
        /* <DEDUP_REMOVED lines=17> */
[----:B------:R-:W-:-:S01]  /*11180*/  FADD R137, R132, R137 ;  /* 0x0000008984897221 */ /* 0x000fc20000000000 */
[----:B------:R-:W-:Y:S02]  /*11190*/  FADD R136, R133, R136 ;  /* 0x0000008885887221 */ /* 0x000fe40000000000 */
[----:B------:R-:W-:Y:S04]  /*111a0*/  STL [R1+0x3fc], R138 ;  /* 0x0003fc8a01007387 */ /* 0x000fe80000100800 */
[----:B------:R0:W-:Y:S04]  /*111b0*/  STL [R1+0x404], R136 ;  /* 0x0004048801007387 */ /* 0x0001e80000100800 */
[----:B------:R1:W-:Y:S04]  /*111c0*/  STL [R1+0x400], R137 ;  /* 0x0004008901007387 */ /* 0x0003e80000100800 */
[----:B0-----:R-:W2:Y:S01]  /*111d0*/  LDL.LU R136, [R1+0x40c] ;  /* 0x00040c0001887983 */ /* 0x001ea20000300800 */
[----:B------:R-:W-:-:S03]  /*111e0*/  FADD R0, R134, R0 ;  /* 0x0000000086007221 */ /* 0x000fc60000000000 */
[----:B-1----:R-:W3:Y:S04]  /*111f0*/  LDL.LU R137, [R1+0x410] ;  /* 0x0004100001897983 */ /* 0x002ee80000300800 */
[----:B------:R-:W4:Y:S04]  /*11200*/  LDL.LU R138, [R1+0x414] ;  /* 0x00041400018a7983 */ /* 0x000f280000300800 */
[----:B------:R0:W-:Y:S04]  /*11210*/  STL [R1+0x408], R0 ;  /* 0x0004080001007387 */ /* 0x0001e80000100800 */
        /* <DEDUP_REMOVED lines=13> */
[----:B0-----:R-:W4:Y:S01]  /*112f0*/  LDL.LU R0, [R1+0x44c] ;  /* 0x00044c0001007983 */ /* 0x001f220000300800 */
[----:B--2---:R-:W-:-:S05]  /*11300*/  FADD R136, R135, R136 ;  /* 0x0000008887887221 */ /* 0x004fca0000000000 */
[----:B------:R0:W-:Y:S04]  /*11310*/  STL [R1+0x40c], R136 ;  /* 0x00040c8801007387 */ /* 0x0001e80000100800 */
[----:B0-----:R-:W3:Y:S02]  /*11320*/  LDL.LU R136, [R1+0x4a4] ;  /* 0x0004a40001887983 */ /* 0x001ee40000300800 */
[----:B---3--:R-:W-:-:S05]  /*11330*/  FADD R137, R136, R137 ;  /* 0x0000008988897221 */ /* 0x008fca0000000000 */
[----:B------:R0:W-:Y:S04]  /*11340*/  STL [R1+0x410], R137 ;  /* 0x0004108901007387 */ /* 0x0001e80000100800 */
[----:B0-----:R-:W4:Y:S02]  /*11350*/  LDL.LU R137, [R1+0x4a0] ;  /* 0x0004a00001897983 */ /* 0x001f240000300800 */
[----:B----4-:R-:W-:-:S05]  /*11360*/  FADD R138, R137, R138 ;  /* 0x0000008a898a7221 */ /* 0x010fca0000000000 */
[----:B------:R0:W-:Y:S04]  /*11370*/  STL [R1+0x414], R138 ;  /* 0x0004148a01007387 */ /* 0x0001e80000100800 */
[----:B0-----:R-:W2:Y:S02]  /*11380*/  LDL.LU R138, [R1+0x49c] ;  /* 0x00049c00018a7983 */ /* 0x001ea40000300800 */
[----:B--2---:R-:W-:-:S05]  /*11390*/  FADD R139, R138, R139 ;  /* 0x0000008b8a8b7221 */ /* 0x004fca0000000000 */
        /* <DEDUP_REMOVED lines=37> */
[----:B0-----:R-:W2:Y:S01]  /*115f0*/  LDL.LU R151, [R1+0x468] ;  /* 0x0004680001977983 */ /* 0x001ea20000300800 */
[----:B------:R-:W-:Y:S01]  /*11600*/  UMOV UR6, URZ ;  /* 0x0000003f00067c82 */ /* 0x000fe20008000000 */
[----:B--2---:R-:W-:-:S05]  /*11610*/  FADD R0, R0, R151 ;  /* 0x0000009700007221 */ /* 0x004fca0000000000 */
[----:B------:R0:W-:Y:S02]  /*11620*/  STL [R1+0x44c], R0 ;  /* 0x00044c0001007387 */ /* 0x0001e40000100800 */
.L_x_24:
[----:B------:R-:W-:Y:S05]  /*11630*/  @!P1 BRA `(.L_x_25) ;  /* 0x0000000000049947 */ /* 0x000fea0003800000 */
[----:B------:R-:W-:Y:S01]  /*11640*/  BPT.TRAP 0x1 ;  /* 0x000000040000795c */ /* 0x000fe20000300000 */
.L_x_25:
[----:B------:R-:W-:Y:S02]  /*11650*/  UISETP.GT.U32.AND UP0, UPT, UR13, 0x1, UPT ;  /* 0x000000010d00788c */ /* 0x000fe4000bf04070 */
[----:B------:R-:W-:-:S04]  /*11660*/  ULEA UR8, UR25, UR12, 0x3 ;  /* 0x0000000c19087291 */ /* 0x000fc8000f8e183f */
[----:B------:R-:W-:Y:S01]  /*11670*/  UIADD3 UR8, UR8, 0x38, URZ ;  /* 0x0000003808087890 */ /* 0x000fe2000fffe03f */
[----:B------:R-:W-:-:S03]  /*11680*/  PLOP3.LUT P0, PT, PT, PT, UP0, 0x80, 0x0 ;  /* 0x000000000000781c */ /* 0x000fc60003f0f008 */
[----:B------:R-:W-:-:S09]  /*11690*/  UPRMT UR8, URZ, 0x654, UR8 ;  /* 0x000006543f087896 */ /* 0x000fd20008000008 */
[----:B------:R-:W-:Y:S01]  /*116a0*/  SYNCS.ARRIVE.TRANS64.RED.A1T0 RZ, [UR8], RZ ;  /* 0x000000ffffff79a7 */ /* 0x000fe20008100408 */
[----:B------:R-:W-:Y:S05]  /*116b0*/  @P0 BRA `(.L_x_26) ;  /* 0x0000000000040947 */ /* 0x000fea0003800000 */
[----:B------:R-:W-:Y:S01]  /*116c0*/  BPT.TRAP 0x1 ;  /* 0x000000040000795c */ /* 0x000fe20000300000 */
.L_x_26:
[----:B------:R-:W-:Y:S02]  /*116d0*/  UISETP.GT.AND UP2, UPT, UR26, 0x1, UPT ;  /* 0x000000011a00788c */ /* 0x000fe4000bf44270 */
[----:B------:R-:W-:Y:S02]  /*116e0*/  UIADD3 UR23, UR23, 0x1, URZ ;  /* 0x0000000117177890 */ /* 0x000fe4000fffe03f */
[----:B------:R-:W-:Y:S02]  /*116f0*/  UIADD3 UR25, UR25, 0x1, URZ ;  /* 0x0000000119197890 */ /* 0x000fe4000fffe03f */
[----:B------:R-:W-:Y:S01]  /*11700*/  PLOP3.LUT P0, PT, PT, PT, UP2, 0x80, 0x0 ;  /* 0x000000000000781c */ /* 0x000fe20003f0f028 */
[----:B------:R-:W-:Y:S02]  /*11710*/  UISETP.NE.AND UP0, UPT, UR23, 0x7, UPT ;  /* 0x000000071700788c */ /* 0x000fe4000bf05270 */
[----:B------:R-:W-:Y:S02]  /*11720*/  UIADD3 UR16, UR26, -0x1, URZ ;  /* 0xffffffff1a107890 */ /* 0x000fe4000fffe03f */
[----:B------:R-:W-:-:S02]  /*11730*/  USEL UR8, URZ, 0x1, UP0 ;  /* 0x000000013f087887 */ /* 0x000fc40008000000 */
[----:B------:R-:W-:Y:S02]  /*11740*/  UISETP.NE.AND UP1, UPT, UR25, 0x7, UPT ;  /* 0x000000071900788c */ /* 0x000fe4000bf25270 */
[----:B------:R-:W-:Y:S02]  /*11750*/  ULOP3.LUT UR24, UR24, UR8, URZ, 0x3c, !UPT ;  /* 0x0000000818187292 */ /* 0x000fe4000f8e3c3f */
[----:B------:R-:W-:Y:S02]  /*11760*/  USEL UR23, UR23, URZ, UP0 ;  /* 0x0000003f17177287 */ /* 0x000fe40008000000 */
[----:B------:R-:W-:Y:S01]  /*11770*/  USEL UR25, UR25, URZ, UP1 ;  /* 0x0000003f19197287 */ /* 0x000fe20008800000 */
[----:B------:R-:W-:Y:S01]  /*11780*/  UMOV UR8, 0x1 ;  /* 0x0000000100087882 */ /* 0x000fe20000000000 */
[----:B------:R-:W-:Y:S01]  /*11790*/  UMOV UR26, UR16 ;  /* 0x00000010001a7c82 */ /* 0x000fe20008000000 */
[----:B------:R-:W-:Y:S09]  /*117a0*/  @P0 BRA `(.L_x_27) ;  /* 0xffffff7400840947 */ /* 0x000ff2000383ffff */
.L_x_19:
[----:B------:R-:W-:-:S04]  /*117b0*/  UISETP.NE.AND UP0, UPT, UR6, URZ, UPT ;  /* 0x0000003f0600728c */ /* 0x000fc8000bf05270 */
[----:B------:R-:W-:-:S06]  /*117c0*/  USEL UR6, URZ, 0x1, !UP0 ;  /* 0x000000013f067887 */ /* 0x000fcc000c000000 */
[----:B------:R-:W-:-:S13]  /*117d0*/  ISETP.NE.AND P0, PT, RZ, UR6, PT ;  /* 0x00000006ff007c0c */ /* 0x000fda000bf05270 */
[----:B------:R-:W-:Y:S05]  /*117e0*/  @!P0 BRA `(.L_x_28) ;  /* 0x0000003800188947 */ /* 0x000fea0003800000 */
[----:B------:R1:W-:Y:S04]  /*117f0*/  STL [R1+0x620], R41 ;  /* 0x0006202901007387 */ /* 0x0003e80000100800 */
[----:B-1----:R-:W3:Y:S04]  /*11800*/  LDL.LU R41, [R1] ;  /* 0x0000000001297983 */ /* 0x002ee80000300800 */
[----:B------:R1:W-:Y:S04]  /*11810*/  STL [R1+0x61c], R42 ;  /* 0x00061c2a01007387 */ /* 0x0003e80000100800 */
[----:B-1----:R-:W4:Y:S04]  /*11820*/  LDL.LU R42, [R1+0x4] ;  /* 0x00000400012a7983 */ /* 0x002f280000300800 */
[----:B------:R1:W-:Y:S04]  /*11830*/  STL [R1+0x618], R43 ;  /* 0x0006182b01007387 */ /* 0x0003e80000100800 */
[----:B-1----:R-:W2:Y:S04]  /*11840*/  LDL.LU R43, [R1+0x8] ;  /* 0x00000800012b7983 */ /* 0x002ea80000300800 */
        /* <DEDUP_REMOVED lines=146> */
[----:B0-----:R-:W2:Y:S04]  /*12170*/  LDL.LU R0, [R1+0x204] ;  /* 0x0002040001007983 */ /* 0x001ea80000300800 */
[----:B------:R0:W-:Y:S04]  /*12180*/  STL [R1+0x4f0], R117 ;  /* 0x0004f07501007387 */ /* 0x0001e80000100800 */
        /* <DEDUP_REMOVED lines=68> */
[----:B0-----:R-:W2:Y:S01]  /*125d0*/  LDL.LU R151, [R1+0x130] ;  /* 0x0001300001977983 */ /* 0x001ea20000300800 */
[----:B---3-5:R-:W-:Y:S01]  /*125e0*/  FADD R2, R41, R2 ;  /* 0x0000000229027221 */ /* 0x028fe20000000000 */
[----:B----4-:R-:W-:Y:S01]  /*125f0*/  FADD R3, R42, R3 ;  /* 0x000000032a037221 */ /* 0x010fe20000000000 */
[----:B--2---:R-:W-:Y:S01]  /*12600*/  FADD R4, R43, R4 ;  /* 0x000000042b047221 */ /* 0x004fe20000000000 */
[----:B------:R-:W2:Y:S01]  /*12610*/  LDL.LU R41, [R1+0x620] ;  /* 0x0006200001297983 */ /* 0x000ea20000300800 */
[----:B------:R-:W-:Y:S01]  /*12620*/  FADD R5, R44, R5 ;  /* 0x000000052c057221 */ /* 0x000fe20000000000 */
[----:B------:R-:W-:-:S02]  /*12630*/  FADD R6, R45, R6 ;  /* 0x000000062d067221 */ /* 0x000fc40000000000 */
[----:B------:R-:W3:Y:S01]  /*12640*/  LDL.LU R42, [R1+0x61c] ;  /* 0x00061c00012a7983 */ /* 0x000ee20000300800 */
[----:B------:R-:W-:-:S03]  /*12650*/  FADD R7, R46, R7 ;  /* 0x000000072e077221 */ /* 0x000fc60000000000 */
[----:B------:R-:W4:Y:S01]  /*12660*/  LDL.LU R43, [R1+0x618] ;  /* 0x00061800012b7983 */ /* 0x000f220000300800 */
[----:B------:R-:W-:-:S03]  /*12670*/  FADD R8, R47, R8 ;  /* 0x000000082f087221 */ /* 0x000fc60000000000 */
[----:B------:R-:W2:Y:S01]  /*12680*/  LDL.LU R44, [R1+0x614] ;  /* 0x00061400012c7983 */ /* 0x000ea20000300800 */
[----:B------:R-:W-:-:S03]  /*12690*/  FADD R9, R48, R9 ;  /* 0x0000000930097221 */ /* 0x000fc60000000000 */
        /* <DEDUP_REMOVED lines=133> */
[----:B------:R-:W-:Y:S01]  /*12ef0*/  FADD R204, R115, R204 ;  /* 0x000000cc73cc7221 */ /* 0x000fe20000000000 */
[----:B------:R-:W-:Y:S02]  /*12f00*/  FADD R118, R119, R118 ;  /* 0x0000007677767221 */ /* 0x000fe40000000000 */
[----:B------:R-:W2:Y:S01]  /*12f10*/  LDL.LU R112, [R1+0x504] ;  /* 0x0005040001707983 */ /* 0x000ea20000300800 */
[----:B------:R-:W-:-:S03]  /*12f20*/  FADD R205, R116, R205 ;  /* 0x000000cd74cd7221 */ /* 0x000fc60000000000 */
[----:B------:R-:W2:Y:S01]  /*12f30*/  LDL.LU R113, [R1+0x500] ;  /* 0x0005000001717983 */ /* 0x000ea20000300800 */
[----:B------:R-:W-:-:S03]  /*12f40*/  FADD R0, R117, R0 ;  /* 0x0000000075007221 */ /* 0x000fc60000000000 */
[----:B------:R-:W2:Y:S01]  /*12f50*/  LDL.LU R114, [R1+0x4fc] ;  /* 0x0004fc0001727983 */ /* 0x000ea20000300800 */
[----:B------:R-:W-:-:S03]  /*12f60*/  FADD R208, R149, R208 ;  /* 0x000000d095d07221 */ /* 0x000fc60000000000 */
[----:B------:R-:W2:Y:S04]  /*12f70*/  LDL.LU R115, [R1+0x4f8] ;  /* 0x0004f80001737983 */ /* 0x000ea80000300800 */
[----:B------:R-:W2:Y:S01]  /*12f80*/  LDL.LU R116, [R1+0x4f4] ;  /* 0x0004f40001747983 */ /* 0x000ea20000300800 */
[----:B------:R-:W-:Y:S01]  /*12f90*/  FADD R207, R150, R207 ;  /* 0x000000cf96cf7221 */ /* 0x000fe20000000000 */
[----:B------:R-:W-:Y:S01]  /*12fa0*/  FADD R206, R151, R206 ;  /* 0x000000ce97ce7221 */ /* 0x000fe20000000000 */
[----:B------:R-:W-:Y:S01]  /*12fb0*/  FADD R237, R120, R237 ;  /* 0x000000ed78ed7221 */ /* 0x000fe20000000000 */
[----:B------:R-:W3:Y:S01]  /*12fc0*/  LDL.LU R117, [R1+0x1b8] ;  /* 0x0001b80001757983 */ /* 0x000ee20000300800 */
[----:B------:R-:W-:Y:S01]  /*12fd0*/  FADD R236, R121, R236 ;  /* 0x000000ec79ec7221 */ /* 0x000fe20000000000 */
[----:B------:R-:W-:Y:S01]  /*12fe0*/  FADD R235, R122, R235 ;  /* 0x000000eb7aeb7221 */ /* 0x000fe20000000000 */
[----:B------:R-:W-:Y:S01]  /*12ff0*/  FADD R234, R123, R234 ;  /* 0x000000ea7bea7221 */ /* 0x000fe20000000000 */
[----:B------:R-:W3:Y:S01]  /*13000*/  LDL.LU R149, [R1+0x208] ;  /* 0x0002080001957983 */ /* 0x000ee20000300800 */
[----:B------:R-:W-:Y:S01]  /*13010*/  FADD R233, R124, R233 ;  /* 0x000000e97ce97221 */ /* 0x000fe20000000000 */
[----:B------:R-:W-:Y:S01]  /*13020*/  FADD R232, R125, R232 ;  /* 0x000000e87de87221 */ /* 0x000fe20000000000 */
[----:B------:R-:W-:Y:S01]  /*13030*/  FADD R231, R126, R231 ;  /* 0x000000e77ee77221 */ /* 0x000fe20000000000 */
[----:B------:R0:W-:Y:S01]  /*13040*/  STL [R1+0x200], R118 ;  /* 0x0002007601007387 */ /* 0x0001e20000100800 */
[----:B------:R-:W-:Y:S01]  /*13050*/  FADD R230, R127, R230 ;  /* 0x000000e67fe67221 */ /* 0x000fe20000000000 */
        /* <DEDUP_REMOVED lines=8> */
[----:B0-----:R-:W4:Y:S01]  /*130e0*/  LDL.LU R118, [R1+0x1bc] ;  /* 0x0001bc0001767983 */ /* 0x001f220000300800 */
[----:B------:R-:W-:Y:S01]  /*130f0*/  FADD R215, R142, R215 ;  /* 0x000000d78ed77221 */ /* 0x000fe20000000000 */
[----:B------:R-:W-:Y:S01]  /*13100*/  FADD R224, R133, R224 ;  /* 0x000000e085e07221 */ /* 0x000fe20000000000 */
[----:B------:R-:W-:Y:S01]  /*13110*/  FADD R214, R143, R214 ;  /* 0x000000d68fd67221 */ /* 0x000fe20000000000 */
[----:B------:R0:W-:Y:S01]  /*13120*/  STL [R1+0x204], R0 ;  /* 0x0002040001007387 */ /* 0x0001e20000100800 */
[----:B------:R-:W-:Y:S01]  /*13130*/  FADD R223, R134, R223 ;  /* 0x000000df86df7221 */ /* 0x000fe20000000000 */
[----:B------:R-:W-:Y:S01]  /*13140*/  FADD R213, R144, R213 ;  /* 0x000000d590d57221 */ /* 0x000fe20000000000 */
[----:B------:R-:W-:Y:S01]  /*13150*/  FADD R222, R135, R222 ;  /* 0x000000de87de7221 */ /* 0x000fe20000000000 */
[----:B------:R-:W4:Y:S01]  /*13160*/  LDL.LU R150, [R1+0x20c] ;  /* 0x00020c0001967983 */ /* 0x000f220000300800 */
[----:B------:R-:W-:Y:S01]  /*13170*/  FADD R212, R145, R212 ;  /* 0x000000d491d47221 */ /* 0x000fe20000000000 */
[----:B------:R-:W-:Y:S01]  /*13180*/  FADD R221, R136, R221 ;  /* 0x000000dd88dd7221 */ /* 0x000fe20000000000 */
[----:B------:R-:W-:Y:S01]  /*13190*/  FADD R211, R146, R211 ;  /* 0x000000d392d37221 */ /* 0x000fe20000000000 */
[----:B------:R-:W2:Y:S01]  /*131a0*/  LDL.LU R119, [R1+0x1c0] ;  /* 0x0001c00001777983 */ /* 0x000ea20000300800 */
[----:B------:R-:W-:Y:S01]  /*131b0*/  FADD R220, R137, R220 ;  /* 0x000000dc89dc7221 */ /* 0x000fe20000000000 */
[----:B------:R-:W-:Y:S01]  /*131c0*/  FADD R210, R147, R210 ;  /* 0x000000d293d27221 */ /* 0x000fe20000000000 */
[----:B------:R-:W-:Y:S01]  /*131d0*/  FADD R219, R138, R219 ;  /* 0x000000db8adb7221 */ /* 0x000fe20000000000 */
[----:B------:R-:W2:Y:S01]  /*131e0*/  LDL.LU R151, [R1+0x210] ;  /* 0x0002100001977983 */ /* 0x000ea20000300800 */
[----:B------:R-:W-:-:S03]  /*131f0*/  FADD R209, R148, R209 ;  /* 0x000000d194d17221 */ /* 0x000fc60000000000 */
[----:B------:R-:W2:Y:S04]  /*13200*/  LDL.LU R120, [R1+0x1c4] ;  /* 0x0001c40001787983 */ /* 0x000ea80000300800 */
[----:B0-----:R-:W2:Y:S04]  /*13210*/  LDL.LU R0, [R1+0x214] ;  /* 0x0002140001007983 */ /* 0x001ea80000300800 */
        /* <DEDUP_REMOVED lines=28> */
[----:B---3--:R-:W-:-:S03]  /*133e0*/  FADD R149, R117, R149 ;  /* 0x0000009575957221 */ /* 0x008fc60000000000 */
[----:B------:R-:W3:Y:S04]  /*133f0*/  LDL.LU R117, [R1+0x4f0] ;  /* 0x0004f00001757983 */ /* 0x000ee80000300800 */
[----:B------:R0:W-:Y:S04]  /*13400*/  STL [R1+0x208], R149 ;  /* 0x0002089501007387 */ /* 0x0001e80000100800 */
[----:B0-----:R-:W3:Y:S01]  /*13410*/  LDL.LU R149, [R1+0x250] ;  /* 0x0002500001957983 */ /* 0x001ee20000300800 */
[----:B----4-:R-:W-:-:S03]  /*13420*/  FADD R150, R118, R150 ;  /* 0x0000009676967221 */ /* 0x010fc60000000000 */
[----:B------:R-:W4:Y:S04]  /*13430*/  LDL.LU R118, [R1+0x4ec] ;  /* 0x0004ec0001767983 */ /* 0x000f280000300800 */
[----:B------:R0:W-:Y:S01]  /*13440*/  STL [R1+0x20c], R150 ;  /* 0x00020c9601007387 */ /* 0x0001e20000100800 */
[----:B--2---:R-:W-:-:S03]  /*13450*/  FADD R151, R119, R151 ;  /* 0x0000009777977221 */ /* 0x004fc60000000000 */
[----:B0-----:R-:W2:Y:S04]  /*13460*/  LDL.LU R150, [R1+0x254] ;  /* 0x0002540001967983 */ /* 0x001ea80000300800 */
[----:B------:R-:W4:Y:S04]  /*13470*/  LDL.LU R119, [R1+0x4e8] ;  /* 0x0004e80001777983 */ /* 0x000f280000300800 */
[----:B------:R0:W-:Y:S04]  /*13480*/  STL [R1+0x210], R151 ;  /* 0x0002109701007387 */ /* 0x0001e80000100800 */
[----:B0-----:R-:W4:Y:S01]  /*13490*/  LDL.LU R151, [R1+0x258] ;  /* 0x0002580001977983 */ /* 0x001f220000300800 */
[----:B------:R-:W-:Y:S01]  /*134a0*/  FADD R0, R120, R0 ;  /* 0x0000000078007221 */ /* 0x000fe20000000000 */
[----:B------:R-:W-:-:S02]  /*134b0*/  FADD R122, R121, R122 ;  /* 0x0000007a797a7221 */ /* 0x000fc40000000000 */
[----:B------:R-:W4:Y:S01]  /*134c0*/  LDL.LU R120, [R1+0x4e4] ;  /* 0x0004e40001787983 */ /* 0x000f220000300800 */
[----:B------:R-:W-:-:S03]  /*134d0*/  FADD R124, R123, R124 ;  /* 0x0000007c7b7c7221 */ /* 0x000fc60000000000 */
[----:B------:R0:W-:Y:S01]  /*134e0*/  STL [R1+0x214], R0 ;  /* 0x0002140001007387 */ /* 0x0001e20000100800 */
[----:B------:R-:W-:-:S03]  /*134f0*/  FADD R126, R125, R126 ;  /* 0x0000007e7d7e7221 */ /* 0x000fc60000000000 */
[----:B0-----:R-:W4:Y:S04]  /*13500*/  LDL.LU R0, [R1+0x25c] ;  /* 0x00025c0001007983 */ /* 0x001f280000300800 */
[----:B------:R-:W4:Y:S04]  /*13510*/  LDL.LU R121, [R1+0x4e0] ;  /* 0x0004e00001797983 */ /* 0x000f280000300800 */
[----:B------:R0:W-:Y:S01]  /*13520*/  STL [R1+0x218], R122 ;  /* 0x0002187a01007387 */ /* 0x0001e20000100800 */
[----:B------:R-:W-:Y:S01]  /*13530*/  FADD R128, R127, R128 ;  /* 0x000000807f807221 */ /* 0x000fe20000000000 */
[----:B------:R-:W-:-:S02]  /*13540*/  FADD R139, R129, R139 ;  /* 0x0000008b818b7221 */ /* 0x000fc40000000000 */
[----:B0-----:R-:W4:Y:S04]  /*13550*/  LDL.LU R122, [R1+0x4dc] ;  /* 0x0004dc00017a7983 */ /* 0x001f280000300800 */
[----:B------:R-:W4:Y:S04]  /*13560*/  LDL.LU R123, [R1+0x4d8] ;  /* 0x0004d800017b7983 */ /* 0x000f280000300800 */
[----:B------:R0:W-:Y:S01]  /*13570*/  STL [R1+0x21c], R124 ;  /* 0x00021c7c01007387 */ /* 0x0001e20000100800 */
[----:B------:R-:W-:-:S03]  /*13580*/  FADD R140, R130, R140 ;  /* 0x0000008c828c7221 */ /* 0x000fc60000000000 */
        /* <DEDUP_REMOVED lines=34> */
[----:B------:R0:W-:Y:S04]  /*137b0*/  STL [R1+0x240], R145 ;  /* 0x0002409101007387 */ /* 0x0001e80000100800 */
[----:B0-----:R-:W4:Y:S04]  /*137c0*/  LDL.LU R145, [R1+0x278] ;  /* 0x0002780001917983 */ /* 0x001f280000300800 */
[----:B------:R-:W4:Y:S04]  /*137d0*/  LDL.LU R136, [R1+0x4a4] ;  /* 0x0004a40001887983 */ /* 0x000f280000300800 */
[----:B------:R0:W-:Y:S04]  /*137e0*/  STL [R1+0x244], R146 ;  /* 0x0002449201007387 */ /* 0x0001e80000100800 */
[----:B0-----:R-:W4:Y:S04]  /*137f0*/  LDL.LU R146, [R1+0x27c] ;  /* 0x00027c0001927983 */ /* 0x001f280000300800 */
[----:B------:R-:W4:Y:S04]  /*13800*/  LDL.LU R137, [R1+0x4a0] ;  /* 0x0004a00001897983 */ /* 0x000f280000300800 */
[----:B------:R0:W-:Y:S04]  /*13810*/  STL [R1+0x248], R147 ;  /* 0x0002489301007387 */ /* 0x0001e80000100800 */
[----:B0-----:R-:W4:Y:S04]  /*13820*/  LDL.LU R147, [R1+0x280] ;  /* 0x0002800001937983 */ /* 0x001f280000300800 */
[----:B------:R-:W4:Y:S01]  /*13830*/  LDL.LU R138, [R1+0x49c] ;  /* 0x00049c00018a7983 */ /* 0x000f220000300800 */
[----:B---3--:R-:W-:-:S03]  /*13840*/  FADD R149, R24, R149 ;  /* 0x0000009518957221 */ /* 0x008fc60000000000 */
[----:B------:R0:W-:Y:S04]  /*13850*/  STL [R1+0x24c], R148 ;  /* 0x00024c9401007387 */ /* 0x0001e80000100800 */
[----:B0-----:R-:W3:Y:S04]  /*13860*/  LDL.LU R148, [R1+0x284] ;  /* 0x0002840001947983 */ /* 0x001ee80000300800 */
[----:B------:R0:W-:Y:S01]  /*13870*/  STL [R1+0x250], R149 ;  /* 0x0002509501007387 */ /* 0x0001e20000100800 */
[----:B--2---:R-:W-:-:S03]  /*13880*/  FADD R150, R25, R150 ;  /* 0x0000009619967221 */ /* 0x004fc60000000000 */
[----:B0-----:R-:W2:Y:S04]  /*13890*/  LDL.LU R149, [R1+0x288] ;  /* 0x0002880001957983 */ /* 0x001ea80000300800 */
[----:B------:R0:W-:Y:S04]  /*138a0*/  STL [R1+0x254], R150 ;  /* 0x0002549601007387 */ /* 0x0001e80000100800 */
[----:B0-----:R-:W2:Y:S01]  /*138b0*/  LDL.LU R150, [R1+0x28c] ;  /* 0x00028c0001967983 */ /* 0x001ea20000300800 */
[----:B----4-:R-:W-:-:S05]  /*138c0*/  FADD R151, R26, R151 ;  /* 0x000000971a977221 */ /* 0x010fca0000000000 */
[----:B------:R0:W-:Y:S04]  /*138d0*/  STL [R1+0x258], R151 ;  /* 0x0002589701007387 */ /* 0x0001e80000100800 */
[----:B0-----:R-:W4:Y:S01]  /*138e0*/  LDL.LU R151, [R1+0x290] ;  /* 0x0002900001977983 */ /* 0x001f220000300800 */
[----:B------:R-:W-:-:S03]  /*138f0*/  FADD R0, R27, R0 ;  /* 0x000000001b007221 */ /* 0x000fc60000000000 */
[----:B------:R-:W4:Y:S04]  /*13900*/  LDL.LU R27, [R1+0x2c8] ;  /* 0x0002c800011b7983 */ /* 0x000f280000300800 */
[----:B------:R-:W4:Y:S04]  /*13910*/  LDL.LU R26, [R1+0x2cc] ;  /* 0x0002cc00011a7983 */ /* 0x000f280000300800 */
[----:B------:R-:W4:Y:S04]  /*13920*/  LDL.LU R25, [R1+0x2d0] ;  /* 0x0002d00001197983 */ /* 0x000f280000300800 */
[----:B------:R0:W-:Y:S04]  /*13930*/  STL [R1+0x25c], R0 ;  /* 0x00025c0001007387 */ /* 0x0001e80000100800 */
[----:B------:R-:W4:Y:S04]  /*13940*/  LDL.LU R24, [R1+0x2d4] ;  /* 0x0002d40001187983 */ /* 0x000f280000300800 */
[----:B0-----:R-:W4:Y:S01]  /*13950*/  LDL.LU R0, [R1+0x2d8] ;  /* 0x0002d80001007983 */ /* 0x001f220000300800 */
[----:B------:R-:W-:-:S05]  /*13960*/  FADD R139, R28, R139 ;  /* 0x0000008b1c8b7221 */ /* 0x000fca0000000000 */
[----:B------:R0:W-:Y:S04]  /*13970*/  STL [R1+0x260], R139 ;  /* 0x0002608b01007387 */ /* 0x0001e80000100800 */
[----:B0-----:R-:W4:Y:S01]  /*13980*/  LDL.LU R139, [R1+0x498] ;  /* 0x00049800018b7983 */ /* 0x001f220000300800 */
[----:B------:R-:W-:-:S03]  /*13990*/  FADD R140, R29, R140 ;  /* 0x0000008c1d8c7221 */ /* 0x000fc60000000000 */
[----:B------:R-:W4:Y:S04]  /*139a0*/  LDL.LU R28, [R1+0x2c4] ;  /* 0x0002c400011c7983 */ /* 0x000f280000300800 */
        /* <DEDUP_REMOVED lines=30> */
[----:B---3--:R-:W-:-:S03]  /*13b90*/  FADD R148, R37, R148 ;  /* 0x0000009425947221 */ /* 0x008fc60000000000 */
[----:B------:R-:W3:Y:S04]  /*13ba0*/  LDL.LU R36, [R1+0x2a4] ;  /* 0x0002a40001247983 */ /* 0x000ee80000300800 */
[----:B------:R0:W-:Y:S01]  /*13bb0*/  STL [R1+0x284], R148 ;  /* 0x0002849401007387 */ /* 0x0001e20000100800 */
[----:B--2---:R-:W-:-:S03]  /*13bc0*/  FADD R149, R38, R149 ;  /* 0x0000009526957221 */ /* 0x004fc60000000000 */
[----:B0-----:R-:W2:Y:S04]  /*13bd0*/  LDL.LU R148, [R1+0x474] ;  /* 0x0004740001947983 */ /* 0x001ea80000300800 */
[----:B------:R-:W2:Y:S04]  /*13be0*/  LDL.LU R37, [R1+0x2a0] ;  /* 0x0002a00001257983 */ /* 0x000ea80000300800 */
[----:B------:R0:W-:Y:S01]  /*13bf0*/  STL [R1+0x288], R149 ;  /* 0x0002889501007387 */ /* 0x0001e20000100800 */
[----:B------:R-:W-:-:S03]  /*13c00*/  FADD R150, R39, R150 ;  /* 0x0000009627967221 */ /* 0x000fc60000000000 */
[----:B0-----:R-:W2:Y:S04]  /*13c10*/  LDL.LU R149, [R1+0x470] ;  /* 0x0004700001957983 */ /* 0x001ea80000300800 */
[----:B------:R-:W2:Y:S04]  /*13c20*/  LDL.LU R38, [R1+0x29c] ;  /* 0x00029c0001267983 */ /* 0x000ea80000300800 */
[----:B------:R0:W-:Y:S01]  /*13c30*/  STL [R1+0x28c], R150 ;  /* 0x00028c9601007387 */ /* 0x0001e20000100800 */
[----:B----4-:R-:W-:-:S03]  /*13c40*/  FADD R151, R40, R151 ;  /* 0x0000009728977221 */ /* 0x010fc60000000000 */
[----:B0-----:R-:W4:Y:S04]  /*13c50*/  LDL.LU R150, [R1+0x46c] ;  /* 0x00046c0001967983 */ /* 0x001f280000300800 */
[----:B------:R-:W4:Y:S04]  /*13c60*/  LDL.LU R39, [R1+0x298] ;  /* 0x0002980001277983 */ /* 0x000f280000300800 */
[----:B------:R0:W-:Y:S04]  /*13c70*/  STL [R1+0x290], R151 ;  /* 0x0002909701007387 */ /* 0x0001e80000100800 */
[----:B0-----:R-:W4:Y:S04]  /*13c80*/  LDL.LU R151, [R1+0x468] ;  /* 0x0004680001977983 */ /* 0x001f280000300800 */
[----:B------:R-:W4:Y:S01]  /*13c90*/  LDL.LU R40, [R1+0x294] ;  /* 0x0002940001287983 */ /* 0x000f220000300800 */
        /* <DEDUP_REMOVED lines=13> */
[----:B---3--:R-:W-:Y:S01]  /*13d70*/  FADD R36, R45, R36 ;  /* 0x000000242d247221 */ /* 0x008fe20000000000 */
[----:B--2---:R-:W-:Y:S01]  /*13d80*/  FADD R37, R44, R37 ;  /* 0x000000252c257221 */ /* 0x004fe20000000000 */
[----:B------:R-:W-:Y:S01]  /*13d90*/  FADD R38, R43, R38 ;  /* 0x000000262b267221 */ /* 0x000fe20000000000 */
[----:B----4-:R-:W-:Y:S01]  /*13da0*/  FADD R39, R42, R39 ;  /* 0x000000272a277221 */ /* 0x010fe20000000000 */
[----:B------:R-:W-:-:S05]  /*13db0*/  FADD R40, R41, R40 ;  /* 0x0000002829287221 */ /* 0x000fca0000000000 */
[----:B------:R0:W-:Y:S04]  /*13dc0*/  STL [R1+0x294], R40 ;  /* 0x0002942801007387 */ /* 0x0001e80000100800 */
        /* <DEDUP_REMOVED lines=14> */
[----:B------:R-:W4:Y:S04]  /*13eb0*/  LDL.LU R53, [R1+0x2dc] ;  /* 0x0002dc0001357983 */ /* 0x000f280000300800 */
[----:B------:R4:W-:Y:S04]  /*13ec0*/  STL [R1+0x2d0], R25 ;  /* 0x0002d01901007387 */ /* 0x0009e80000100800 */
[----:B------:R-:W4:Y:S04]  /*13ed0*/  LDL.LU R52, [R1+0x2e0] ;  /* 0x0002e00001347983 */ /* 0x000f280000300800 */
[----:B------:R4:W-:Y:S04]  /*13ee0*/  STL [R1+0x2d4], R24 ;  /* 0x0002d41801007387 */ /* 0x0009e80000100800 */
        /* <DEDUP_REMOVED lines=14> */
[----:B--2---:R-:W2:Y:S04]  /*13fd0*/  LDL.LU R38, [R1+0x318] ;  /* 0x0003180001267983 */ /* 0x004ea80000300800 */
        /* <DEDUP_REMOVED lines=14> */
[----:B------:R-:W4:Y:S01]  /*140c0*/  LDL.LU R0, [R1+0x354] ;  /* 0x0003540001007983 */ /* 0x000f220000300800 */
[----:B------:R-:W-:Y:S01]  /*140d0*/  FADD R53, R59, R53 ;  /* 0x000000353b357221 */ /* 0x000fe20000000000 */
        /* <DEDUP_REMOVED lines=242> */
[----:B------:R-:W-:Y:S01]  /*15000*/  FADD R24, R150, R24 ;  /* 0x0000001896187221 */ /* 0x000fe20000000000 */
[----:B------:R-:W-:-:S05]  /*15010*/  FADD R0, R0, R151 ;  /* 0x0000009700007221 */ /* 0x000fca0000000000 */
[----:B------:R1:W-:Y:S04]  /*15020*/  STL [R1+0x44c], R0 ;  /* 0x00044c0001007387 */ /* 0x0003e80000100800 */
[----:B------:R1:W-:Y:S04]  /*15030*/  STL [R1+0x444], R25 ;  /* 0x0004441901007387 */ /* 0x0003e80000100800 */
[----:B------:R1:W-:Y:S02]  /*15040*/  STL [R1+0x448], R24 ;  /* 0x0004481801007387 */ /* 0x0003e40000100800 */
.L_x_28:
[----:B01----:R-:W0:Y:S02]  /*15050*/  LDC R0, c[0x0][0x28c] ;  /* 0x0000a300ff007b82 */ /* 0x003e240000000800 */
[----:B0-----:R-:W-:-:S13]  /*15060*/  ISETP.GE.AND P0, PT, R0, 0x1, PT ;  /* 0x000000010000780c */ /* 0x001fda0003f06270 */
[----:B------:R-:W-:Y:S05]  /*15070*/  @!P0 BRA `(.L_x_29) ;  /* 0x0000000000508947 */ /* 0x000fea0003800000 */
[----:B------:R-:W-:-:S06]  /*15080*/  UISETP.NE.AND UP0, UPT, UR22, 0x3, UPT ;  /* 0x000000031600788c */ /* 0x000fcc000bf05270 */
[----:B------:R-:W-:-:S13]  /*15090*/  PLOP3.LUT P0, PT, PT, PT, UP0, 0x80, 0x0 ;  /* 0x000000000000781c */ /* 0x000fda0003f0f008 */
[----:B------:R-:W-:Y:S05]  /*150a0*/  @!P0 BRA `(.L_x_30) ;  /* 0x0000000000048947 */ /* 0x000fea0003800000 */
[----:B------:R-:W-:Y:S01]  /*150b0*/  BPT.TRAP 0x1 ;  /* 0x000000040000795c */ /* 0x000fe20000300000 */
.L_x_30:
[----:B------:R-:W-:-:S04]  /*150c0*/  UISETP.LT.AND UP0, UPT, UR10, 0x1, UPT ;  /* 0x000000010a00788c */ /* 0x000fc8000bf01270 */
[----:B------:R-:W-:Y:S02]  /*150d0*/  USEL UR8, UR10, 0x1, UP0 ;  /* 0x000000010a087887 */ /* 0x000fe40008000000 */
[----:B------:R-:W-:Y:S02]  /*150e0*/  UISETP.GT.U32.AND UP0, UPT, UR13, 0x1, UPT ;  /* 0x000000010d00788c */ /* 0x000fe4000bf04070 */
[----:B------:R-:W-:-:S04]  /*150f0*/  UIADD3 UR8, UR5, UR10, -UR8 ;  /* 0x0000000a05087290 */ /* 0x000fc8000fffe808 */
[----:B------:R-:W-:Y:S01]  /*15100*/  UIMAD.WIDE.U32 UR6, UR8, 0x24924925, URZ ;  /* 0x24924925080678a5 */ /* 0x000fe2000f8e003f */
[----:B------:R-:W-:-:S03]  /*15110*/  PLOP3.LUT P0, PT, PT, PT, UP0, 0x80, 0x0 ;  /* 0x000000000000781c */ /* 0x000fc60003f0f008 */
[----:B------:R-:W-:-:S04]  /*15120*/  UIADD3 UR6, UR8, -UR7, URZ ;  /* 0x8000000708067290 */ /* 0x000fc8000fffe03f */
[----:B------:R-:W-:-:S04]  /*15130*/  ULEA.HI UR6, UR6, UR7, URZ, 0x1f ;  /* 0x0000000706067291 */ /* 0x000fc8000f8ff83f */
[----:B------:R-:W-:-:S04]  /*15140*/  USHF.R.U32.HI UR6, URZ, 0x2, UR6 ;  /* 0x000000023f067899 */ /* 0x000fc80008011606 */
[----:B------:R-:W-:-:S04]  /*15150*/  UIMAD UR6, UR6, -0x7, UR8 ;  /* 0xfffffff9060678a4 */ /* 0x000fc8000f8e0208 */
[----:B------:R-:W-:-:S04]  /*15160*/  ULEA UR6, UR6, UR12, 0x3 ;  /* 0x0000000c06067291 */ /* 0x000fc8000f8e183f */
[----:B------:R-:W-:-:S04]  /*15170*/  UIADD3 UR6, UR6, 0x38, URZ ;  /* 0x0000003806067890 */ /* 0x000fc8000fffe03f */
[----:B------:R-:W-:-:S09]  /*15180*/  UPRMT UR6, URZ, 0x654, UR6 ;  /* 0x000006543f067896 */ /* 0x000fd20008000006 */
[----:B------:R-:W-:Y:S01]  /*15190*/  SYNCS.ARRIVE.TRANS64.RED.A1T0 RZ, [UR6], RZ ;  /* 0x000000ffffff79a7 */ /* 0x000fe20008100406 */
[----:B------:R-:W-:Y:S05]  /*151a0*/  @P0 BRA `(.L_x_29) ;  /* 0x0000000000040947 */ /* 0x000fea0003800000 */
[----:B------:R-:W-:Y:S01]  /*151b0*/  BPT.TRAP 0x1 ;  /* 0x000000040000795c */ /* 0x000fe20000300000 */
.L_x_29:
[----:B------:R-:W3:Y:S01]  /*151c0*/  LDL.LU R28, [R1+0x45c] ;  /* 0x00045c00011c7983 */ /* 0x000ee20000300800 */
[----:B------:R-:W0:Y:S01]  /*151d0*/  LDC R25, c[0x0][0x288] ;  /* 0x0000a200ff197b82 */ /* 0x000e220000000800 */
[----:B------:R-:W1:Y:S01]  /*151e0*/  S2R R27, SR_TID.X ;  /* 0x00000000001b7919 */ /* 0x000e620000002100 */
[----:B------:R-:W-:Y:S01]  /*151f0*/  UIADD3 UR8, UR10, UR5, URZ ;  /* 0x000000050a087290 */ /* 0x000fe2000fffe03f */
[----:B------:R-:W-:Y:S01]  /*15200*/  ULDC UR6, c[0x0][0x284] ;  /* 0x0000a10000067ab9 */ /* 0x000fe20000000800 */
[----:B------:R-:W4:Y:S02]  /*15210*/  LDL.LU R26, [R1+0x458] ;  /* 0x00045800011a7983 */ /* 0x000f240000300800 */
[----:B------:R-:W-:Y:S01]  /*15220*/  UISETP.GT.U32.AND UP0, UPT, UR8, 0x6, UPT ;  /* 0x000000060800788c */ /* 0x000fe2000bf04070 */
[----:B------:R-:W-:Y:S01]  /*15230*/  IMAD.MOV.U32 R41, RZ, RZ, -0x1 ;  /* 0xffffffffff297424 */ /* 0x000fe200078e00ff */
[----:B------:R-:W-:Y:S02]  /*15240*/  USHF.R.S32.HI UR11, URZ, 0x1f, UR9 ;  /* 0x0000001f3f0b7899 */ /* 0x000fe40008011409 */
[----:B------:R-:W-:-:S02]  /*15250*/  UISETP.LT.U32.AND UP0, UPT, UR10, 0x7, UP0 ;  /* 0x000000070a00788c */ /* 0x000fc40008701070 */
[----:B------:R-:W-:Y:S01]  /*15260*/  UISETP.GE.U32.AND UP1, UPT, UR10, 0x7, UPT ;  /* 0x000000070a00788c */ /* 0x000fe2000bf26070 */
[----:B------:R-:W-:Y:S01]  /*15270*/  ULDC.64 UR16, c[0x0][0x5d0] ;  /* 0x0001740000107ab9 */ /* 0x000fe20000000a00 */
[----:B------:R-:W-:-:S04]  /*15280*/  USEL UR12, URZ, 0x1, !UP0 ;  /* 0x000000013f0c7887 */ /* 0x000fc8000c000000 */
[----:B------:R-:W-:Y:S01]  /*15290*/  ULOP3.LUT UR4, UR4, UR12, URZ, 0x3c, !UPT ;  /* 0x0000000c04047292 */ /* 0x000fe2000f8e3c3f */
[C---:B-1----:R-:W-:Y:S01]  /*152a0*/  LOP3.LUT R24, R27.reuse, 0x3, RZ, 0xc0, !PT ;  /* 0x000000031b187812 */ /* 0x042fe200078ec0ff */
[----:B------:R-:W-:Y:S01]  /*152b0*/  IMAD.SHL.U32 R32, R27, 0x2, RZ ;  /* 0x000000021b207824 */ /* 0x000fe200078e00ff */
[----:B------:R-:W-:-:S03]  /*152c0*/  SHF.R.U32.HI R34, RZ, 0x7, R27 ;  /* 0x00000007ff227819 */ /* 0x000fc6000001161b */
[----:B0-----:R-:W-:Y:S01]  /*152d0*/  IMAD R24, R24, -0x2, R25 ;  /* 0xfffffffe18187824 */ /* 0x001fe200078e0219 */
[----:B------:R-:W-:Y:S02]  /*152e0*/  LOP3.LUT R34, R34, 0x1, RZ, 0xc0, !PT ;  /* 0x0000000122227812 */ /* 0x000fe400078ec0ff */
[----:B------:R-:W-:-:S03]  /*152f0*/  LOP3.LUT R32, R32, 0x6, RZ, 0xc0, !PT ;  /* 0x0000000620207812 */ /* 0x000fc600078ec0ff */
[----:B------:R-:W-:Y:S02]  /*15300*/  IMAD.SHL.U32 R35, R34, 0x40, RZ ;  /* 0x0000004022237824 */ /* 0x000fe400078e00ff */
[----:B---3--:R-:W-:-:S04]  /*15310*/  IMAD.WIDE R36, R28, 0x100, RZ ;  /* 0x000001001c247825 */ /* 0x008fc800078e02ff */
[----:B----4-:R-:W-:Y:S01]  /*15320*/  IMAD.SHL.U32 R0, R26, 0x100, RZ ;  /* 0x000001001a007824 */ /* 0x010fe200078e00ff */
[----:B------:R-:W-:Y:S01]  /*15330*/  PRMT R32, R32, 0x6540, R26 ;  /* 0x0000654020207816 */ /* 0x000fe2000000001a */
[----:B------:R-:W-:-:S03]  /*15340*/  IMAD.U32 R26, RZ, RZ, UR16 ;  /* 0x00000010ff1a7e24 */ /* 0x000fc6000f8e00ff */
[----:B------:R-:W-:Y:S01]  /*15350*/  ISETP.GE.AND P0, PT, R0, R25, PT ;  /* 0x000000190000720c */ /* 0x000fe20003f06270 */
[----:B------:R-:W-:Y:S01]  /*15360*/  IMAD.IADD R0, R24, 0x1, -R0 ;  /* 0x0000000118007824 */ /* 0x000fe200078e0a00 */
[----:B------:R-:W-:Y:S02]  /*15370*/  SHF.R.U32.HI R24, RZ, 0x2, R27 ;  /* 0x00000002ff187819 */ /* 0x000fe4000001161b */
[----:B------:R-:W-:Y:S02]  /*15380*/  LOP3.LUT R25, R27, 0x60, RZ, 0xc0, !PT ;  /* 0x000000601b197812 */ /* 0x000fe400078ec0ff */
[----:B------:R-:W-:Y:S02]  /*15390*/  LOP3.LUT R24, R24, 0x7, RZ, 0xc0, !PT ;  /* 0x0000000718187812 */ /* 0x000fe400078ec0ff */
[----:B------:R-:W-:Y:S02]  /*153a0*/  SHF.R.U32.HI R25, RZ, 0x1, R25 ;  /* 0x00000001ff197819 */ /* 0x000fe40000011619 */
[----:B------:R-:W-:-:S02]  /*153b0*/  LOP3.LUT R35, R35, 0x40, R24, 0xe2, !PT ;  /* 0x0000004023237812 */ /* 0x000fc400078ee218 */
[----:B------:R-:W-:Y:S02]  /*153c0*/  IADD3 R24, RZ, -R25, -R24 ;  /* 0x80000019ff187210 */ /* 0x000fe40007ffe818 */
[----:B------:R-:W-:Y:S02]  /*153d0*/  SHF.R.S32.HI R33, RZ, 0x1f, R32 ;  /* 0x0000001fff217819 */ /* 0x000fe40000011420 */
[----:B------:R-:W-:Y:S01]  /*153e0*/  LOP3.LUT R35, R36, R35, R25, 0xfe, !PT ;  /* 0x0000002324237212 */ /* 0x000fe200078efe19 */
[----:B------:R-:W-:Y:S02]  /*153f0*/  IMAD R34, R34, -0x40, R24 ;  /* 0xffffffc022227824 */ /* 0x000fe400078e0218 */
[----:B------:R-:W-:Y:S02]  /*15400*/  IMAD.SHL.U32 R24, R28, 0x100, RZ ;  /* 0x000001001c187824 */ /* 0x000fe400078e00ff */
[----:B------:R-:W-:-:S03]  /*15410*/  IMAD.WIDE.U32 R26, R26, UR9, R32 ;  /* 0x000000091a1a7c25 */ /* 0x000fc6000f8e0020 */
[C---:B------:R-:W-:Y:S02]  /*15420*/  IADD3 R34, -R24.reuse, UR6, R34 ;  /* 0x0000000618227c10 */ /* 0x040fe4000fffe122 */
[----:B------:R-:W-:Y:S01]  /*15430*/  ISETP.GE.OR P0, PT, R24, UR6, P0 ;  /* 0x0000000618007c0c */ /* 0x000fe20008706670 */
[----:B------:R-:W-:Y:S02]  /*15440*/  UIMAD.WIDE.U32 UR6, UR8, 0x24924925, URZ ;  /* 0x24924925080678a5 */ /* 0x000fe4000f8e003f */
[----:B------:R-:W-:Y:S02]  /*15450*/  UIMAD UR6, UR11, UR16, URZ ;  /* 0x000000100b0672a4 */ /* 0x000fe4000f8e023f */
[----:B------:R-:W-:Y:S02]  /*15460*/  UIADD3 UR5, UR8, -UR7, URZ ;  /* 0x8000000708057290 */ /* 0x000fe4000fffe03f */
[----:B------:R-:W-:Y:S02]  /*15470*/  UIMAD UR6, UR9, UR17, UR6 ;  /* 0x00000011090672a4 */ /* 0x000fe4000f8e0206 */
[----:B------:R-:W-:-:S04]  /*15480*/  ULEA.HI UR5, UR5, UR7, URZ, 0x1f ;  /* 0x0000000705057291 */ /* 0x000fc8000f8ff83f */
[----:B------:R-:W-:Y:S01]  /*15490*/  USHF.R.U32.HI UR5, URZ, 0x2, UR5 ;  /* 0x000000023f057899 */ /* 0x000fe20008011605 */
[----:B------:R-:W-:-:S03]  /*154a0*/  VIADD R27, R27, UR6 ;  /* 0x000000061b1b7c36 */ /* 0x000fc60008000000 */
[----:B------:R-:W-:Y:S02]  /*154b0*/  @UP1 ULOP3.LUT UR4, UR4, 0x1, UR5, 0x78, !UPT ;  /* 0x0000000104041892 */ /* 0x000fe4000f8e7805 */
[----:B------:R-:W-:Y:S01]  /*154c0*/  UIMAD UR5, UR5, -0x7, UR8 ;  /* 0xfffffff9050578a4 */ /* 0x000fe2000f8e0208 */
[----:B------:R-:W-:Y:S11]  /*154d0*/  @P0 BRA `(.L_x_31) ;  /* 0x0000012400ac0947 */ /* 0x000ff60003800000 */
[----:B------:R-:W0:Y:S01]  /*154e0*/  LDC.64 R28, c[0x0][0x5c8] ;  /* 0x00017200ff1c7b82 */ /* 0x000e220000000a00 */
[----:B------:R-:W-:Y:S01]  /*154f0*/  ULDC.64 UR6, c[0x0][0x5c0] ;  /* 0x0001700000067ab9 */ /* 0x000fe20000000a00 */
[----:B------:R-:W-:Y:S01]  /*15500*/  BSSY B0, `(.L_x_31) ;  /* 0x0001268000007945 */ /* 0x000fe20003800000 */
[-C--:B0-----:R-:W-:Y:S01]  /*15510*/  IMAD R24, R37, R28.reuse, RZ ;  /* 0x0000001c25187224 */ /* 0x081fe200078e02ff */
[----:B------:R-:W-:Y:S01]  /*15520*/  SHF.L.U64.HI R38, R28, 0x3, R29 ;  /* 0x000000031c267819 */ /* 0x000fe2000001021d */
[----:B------:R-:W-:-:S04]  /*15530*/  IMAD.WIDE.U32 R26, R35, R28, R26 ;  /* 0x0000001c231a7225 */ /* 0x000fc800078e001a */
[----:B------:R-:W-:Y:S01]  /*15540*/  IMAD R24, R35, R29, R24 ;  /* 0x0000001d23187224 */ /* 0x000fe200078e0218 */
[C---:B------:R-:W-:Y:S01]  /*15550*/  LEA R30, P2, R28.reuse, R26, 0x7 ;  /* 0x0000001a1c1e7211 */ /* 0x040fe200078438ff */
[----:B------:R-:W-:Y:S02]  /*15560*/  IMAD.SHL.U32 R25, R28, 0x8, RZ ;  /* 0x000000081c197824 */ /* 0x000fe400078e00ff */
[----:B------:R-:W-:Y:S01]  /*15570*/  IMAD.IADD R27, R27, 0x1, R24 ;  /* 0x000000011b1b7824 */ /* 0x000fe200078e0218 */
[C---:B------:R-:W-:Y:S02]  /*15580*/  IADD3 R24, P5, R26.reuse, UR6, RZ ;  /* 0x000000061a187c10 */ /* 0x040fe4000ffbe0ff */
[----:B------:R-:W-:Y:S02]  /*15590*/  IADD3 R26, P0, P1, R26, UR6, R25 ;  /* 0x000000061a1a7c10 */ /* 0x000fe4000f91e019 */
[----:B------:R-:W-:Y:S02]  /*155a0*/  LEA.HI.X R31, R28, R27, R29, 0x7, P2 ;  /* 0x0000001b1c1f7211 */ /* 0x000fe400010f3c1d */
[----:B------:R-:W-:-:S02]  /*155b0*/  IADD3 R28, P2, P3, R30, UR6, R25 ;  /* 0x000000061e1c7c10 */ /* 0x000fc4000fb5e019 */
[----:B------:R-:W-:Y:S02]  /*155c0*/  IADD3.X R25, R27, UR7, RZ, P5, !PT ;  /* 0x000000071b197c10 */ /* 0x000fe4000affe4ff */
[----:B------:R-:W-:Y:S02]  /*155d0*/  FSETP.NEU.AND P5, PT, RZ, UR21, PT ;  /* 0x00000015ff007c0b */ /* 0x000fe4000bfad000 */
[----:B------:R-:W-:Y:S02]  /*155e0*/  IADD3 R30, P6, R30, UR6, RZ ;  /* 0x000000061e1e7c10 */ /* 0x000fe4000ffde0ff */
[--C-:B------:R-:W-:Y:S02]  /*155f0*/  IADD3.X R29, R31, UR7, R38.reuse, P2, P3 ;  /* 0x000000071f1d7c10 */ /* 0x100fe400097e6426 */
[----:B------:R-:W-:Y:S02]  /*15600*/  IADD3.X R27, R27, UR7, R38, P0, P1 ;  /* 0x000000071b1b7c10 */ /* 0x000fe400087e2426 */
[----:B------:R-:W-:-:S05]  /*15610*/  IADD3.X R31, R31, UR7, RZ, P6, !PT ;  /* 0x000000071f1f7c10 */ /* 0x000fca000b7fe4ff */
[----:B------:R-:W-:Y:S05]  /*15620*/  @!P5 BRA `(.L_x_32) ;  /* 0x000000d800f4d947 */ /* 0x000fea0003800000 */
[----:B------:R-:W-:Y:S01]  /*15630*/  ULDC.64 UR6, c[0x0][0x5b8] ;  /* 0x00016e0000067ab9 */ /* 0x000fe20000000a00 */
[----:B------:R-:W-:Y:S01]  /*15640*/  BSSY B1, `(.L_x_33) ;  /* 0x0000013000017945 */ /* 0x000fe20003800000 */
[----:B------:R-:W-:Y:S01]  /*15650*/  IMAD.U32 R38, RZ, RZ, UR6 ;  /* 0x00000006ff267e24 */ /* 0x000fe2000f8e00ff */
[----:B------:R-:W-:-:S03]  /*15660*/  UIMAD UR6, UR11, UR6, URZ ;  /* 0x000000060b0672a4 */ /* 0x000fc6000f8e023f */
[----:B------:R-:W-:Y:S01]  /*15670*/  IMAD.WIDE.U32 R32, R38, UR9, R32 ;  /* 0x0000000926207c25 */ /* 0x000fe2000f8e0020 */
[----:B------:R-:W-:-:S03]  /*15680*/  UIMAD UR6, UR9, UR7, UR6 ;  /* 0x00000007090672a4 */ /* 0x000fc6000f8e0206 */
[----:B------:R-:W-:Y:S01]  /*15690*/  IMAD.MOV.U32 R38, RZ, RZ, R32 ;  /* 0x000000ffff267224 */ /* 0x000fe200078e0020 */
[----:B------:R-:W-:Y:S02]  /*156a0*/  ULDC.64 UR8, c[0x0][0x5a8] ;  /* 0x00016a0000087ab9 */ /* 0x000fe40000000a00 */
[----:B------:R-:W-:Y:S01]  /*156b0*/  VIADD R39, R33, UR6 ;  /* 0x0000000621277c36 */ /* 0x000fe20008000000 */
[----:B------:R-:W-:Y:S02]  /*156c0*/  ULDC.64 UR6, c[0x0][0x5b0] ;  /* 0x00016c0000067ab9 */ /* 0x000fe40000000a00 */
[----:B------:R-:W-:Y:S02]  /*156d0*/  IMAD R40, R37, UR6, RZ ;  /* 0x0000000625287c24 */ /* 0x000fe4000f8e02ff */
[----:B------:R-:W-:-:S04]  /*156e0*/  IMAD.WIDE.U32 R32, R35, UR6, R38 ;  /* 0x0000000623207c25 */ /* 0x000fc8000f8e0026 */
[----:B------:R-:W-:Y:S01]  /*156f0*/  IMAD R40, R35, UR7, R40 ;  /* 0x0000000723287c24 */ /* 0x000fe2000f8e0228 */
[----:B------:R-:W-:-:S04]  /*15700*/  IADD3 R32, P0, R32, UR8, RZ ;  /* 0x0000000820207c10 */ /* 0x000fc8000ff1e0ff */
[--C-:B------:R-:W-:Y:S02]  /*15710*/  IADD3.X R33, R33, UR9, R40.reuse, P0, !PT ;  /* 0x0000000921217c10 */ /* 0x100fe400087fe428 */
[----:B------:R-:W-:Y:S02]  /*15720*/  ISETP.GE.AND P0, PT, R34, 0x1, PT ;  /* 0x000000012200780c */ /* 0x000fe40003f06270 */
[----:B------:R-:W-:Y:S02]  /*15730*/  PRMT R40, RZ, 0x7610, R40 ;  /* 0x00007610ff287816 */ /* 0x000fe40000000028 */
[----:B------:R-:W-:-:S13]  /*15740*/  ISETP.LT.OR P1, PT, R0, 0x1, !P0 ;  /* 0x000000010000780c */ /* 0x000fda0004721670 */
[----:B------:R-:W-:Y:S05]  /*15750*/  @P1 BRA `(.L_x_34) ;  /* 0x0000000000041947 */ /* 0x000fea0003800000 */
[----:B------:R0:W5:Y:S02]  /*15760*/  LDG.E.U8 R40, desc[UR14][R32.64] ;  /* 0x0000000e20287981 */ /* 0x000164000c1e1100 */
.L_x_34:
[----:B------:R-:W-:Y:S05]  /*15770*/  BSYNC B1 ;  /* 0x0000000000017941 */ /* 0x000fea0003800000 */
.L_x_33:
[----:B-----5:R-:W-:Y:S01]  /*15780*/  LOP3.LUT R40, R40, 0xff, RZ, 0xc0, !PT ;  /* 0x000000ff28287812 */ /* 0x020fe200078ec0ff */
[----:B------:R-:W-:Y:S03]  /*15790*/  BSSY B1, `(.L_x_35) ;  /* 0x000000b000017945 */ /* 0x000fe60003800000 */
[----:B------:R-:W-:-:S05]  /*157a0*/  F2FP.F16.E4M3.UNPACK_B R40, R40 ;  /* 0x00000028ff28723e */ /* 0x000fca00020006ff */
[----:B------:R-:W-:-:S05]  /*157b0*/  HADD2.F32 R40, -RZ, R40.H0_H0 ;  /* 0x20000028ff287230 */ /* 0x000fca0000004100 */
[----:B------:R-:W-:-:S04]  /*157c0*/  FMUL R40, R40, UR21 ;  /* 0x0000001528287c20 */ /* 0x000fc80008400000 */
[----:B------:R-:W-:-:S05]  /*157d0*/  FFMA R2, R2, UR20, R40 ;  /* 0x0000001402027c23 */ /* 0x000fca0008000028 */
[----:B------:R-:W-:-:S05]  /*157e0*/  F2FP.SATFINITE.E4M3.F32.PACK_AB_MERGE_C R2, RZ, R2, RZ ;  /* 0x00000002ff02723e */ /* 0x000fca00048070ff */
[----:B------:R1:W-:Y:S01]  /*157f0*/  @!P1 STG.E.U8 desc[UR14][R24.64], R2 ;  /* 0x0000000218009986 */ /* 0x0003e2000c10110e */
[----:B------:R-:W-:Y:S02]  /*15800*/  ISETP.LT.OR P1, PT, R0, 0x2, !P0 ;  /* 0x000000020000780c */ /* 0x000fe40004721670 */
[----:B-1----:R-:W-:-:S11]  /*15810*/  PRMT R2, RZ, 0x7610, R2 ;  /* 0x00007610ff027816 */ /* 0x002fd60000000002 */
[----:B------:R-:W-:Y:S05]  /*15820*/  @P1 BRA `(.L_x_36) ;  /* 0x0000000000041947 */ /* 0x000fea0003800000 */
[----:B------:R1:W5:Y:S02]  /*15830*/  LDG.E.U8 R2, desc[UR14][R32.64+0x1] ;  /* 0x0000010e20027981 */ /* 0x000364000c1e1100 */
.L_x_36:
[----:B------:R-:W-:Y:S05]  /*15840*/  BSYNC B1 ;  /* 0x0000000000017941 */ /* 0x000fea0003800000 */
.L_x_35:
        /* <DEDUP_REMOVED lines=8> */
[----:B------:R-:W-:-:S05]  /*158d0*/  IADD3 R2, P1, R35, 0x8, RZ ;  /* 0x0000000823027810 */ /* 0x000fca0007f3e0ff */
[----:B---3--:R-:W-:-:S04]  /*158e0*/  IMAD.X R3, RZ, RZ, R37, P1 ;  /* 0x000000ffff037224 */ /* 0x008fc800008e0625 */
[----:B------:R-:W-:-:S04]  /*158f0*/  IMAD R3, R3, UR6, RZ ;  /* 0x0000000603037c24 */ /* 0x000fc8000f8e02ff */
[C---:B------:R-:W-:Y:S02]  /*15900*/  IMAD R40, R2.reuse, UR7, R3 ;  /* 0x0000000702287c24 */ /* 0x040fe4000f8e0203 */
[----:B------:R-:W-:-:S03]  /*15910*/  IMAD.WIDE.U32 R2, R2, UR6, R38 ;  /* 0x0000000602027c25 */ /* 0x000fc6000f8e0026 */
[----:B------:R-:W-:-:S04]  /*15920*/  IADD3 R2, P1, R2, UR8, RZ ;  /* 0x0000000802027c10 */ /* 0x000fc8000ff3e0ff */
[--C-:B------:R-:W-:Y:S02]  /*15930*/  IADD3.X R3, R3, UR9, R40.reuse, P1, !PT ;  /* 0x0000000903037c10 */ /* 0x100fe40008ffe428 */
[----:B------:R-:W-:Y:S02]  /*15940*/  ISETP.GE.AND P1, PT, R34, 0x9, PT ;  /* 0x000000092200780c */ /* 0x000fe40003f26270 */
[----:B------:R-:W-:Y:S02]  /*15950*/  PRMT R40, RZ, 0x7610, R40 ;  /* 0x00007610ff287816 */ /* 0x000fe40000000028 */
[----:B------:R-:W-:-:S13]  /*15960*/  ISETP.LT.OR P2, PT, R0, 0x1, !P1 ;  /* 0x000000010000780c */ /* 0x000fda0004f41670 */
[----:B------:R-:W-:Y:S05]  /*15970*/  @P2 BRA `(.L_x_38) ;  /* 0x0000000000042947 */ /* 0x000fea0003800000 */
[----:B------:R3:W5:Y:S02]  /*15980*/  LDG.E.U8 R40, desc[UR14][R2.64] ;  /* 0x0000000e02287981 */ /* 0x000764000c1e1100 */
.L_x_38:
[----:B------:R-:W-:Y:S05]  /*15990*/  BSYNC B1 ;  /* 0x0000000000017941 */ /* 0x000fea0003800000 */
.L_x_37:
        /* <DEDUP_REMOVED lines=9> */
[----:B----4-:R-:W-:-:S11]  /*15a30*/  PRMT R4, RZ, 0x7610, R4 ;  /* 0x00007610ff047816 */ /* 0x010fd60000000004 */
[----:B------:R-:W-:Y:S05]  /*15a40*/  @P2 BRA `(.L_x_40) ;  /* 0x0000000000042947 */ /* 0x000fea0003800000 */
[----:B------:R4:W5:Y:S02]  /*15a50*/  LDG.E.U8 R4, desc[UR14][R2.64+0x1] ;  /* 0x0000010e02047981 */ /* 0x000964000c1e1100 */
.L_x_40:
[----:B------:R-:W-:Y:S05]  /*15a60*/  BSYNC B1 ;  /* 0x0000000000017941 */ /* 0x000fea0003800000 */
.L_x_39:
[----:B-----5:R-:W-:Y:S01]  /*15a70*/  LOP3.LUT R4, R4, 0xff, RZ, 0xc0, !PT ;  /* 0x000000ff04047812 */ /* 0x020fe200078ec0ff */
[----:B------:R-:W-:Y:S01]  /*15a80*/  BSSY B1, `(.L_x_41) ;  /* 0x000000b000017945 */ /* 0x000fe20003800000 */
[----:B------:R-:W-:Y:S02]  /*15a90*/  ISETP.LT.OR P3, PT, R0, 0x9, !P0 ;  /* 0x000000090000780c */ /* 0x000fe40004761670 */
[----:B------:R-:W-:-:S05]  /*15aa0*/  F2FP.F16.E4M3.UNPACK_B R4, R4 ;  /* 0x00000004ff04723e */ /* 0x000fca00020006ff */
[----:B------:R-:W-:-:S05]  /*15ab0*/  HADD2.F32 R4, -RZ, R4.H0_H0 ;  /* 0x20000004ff047230 */ /* 0x000fca0000004100 */
[----:B------:R-:W-:-:S04]  /*15ac0*/  FMUL R4, R4, UR21 ;  /* 0x0000001504047c20 */ /* 0x000fc80008400000 */
[--C-:B------:R-:W-:Y:S01]  /*15ad0*/  FFMA R5, R5, UR20, R4.reuse ;  /* 0x0000001405057c23 */ /* 0x100fe20008000004 */
[----:B------:R-:W-:-:S04]  /*15ae0*/  PRMT R4, RZ, 0x7610, R4 ;  /* 0x00007610ff047816 */ /* 0x000fc80000000004 */
[----:B------:R-:W-:-:S05]  /*15af0*/  F2FP.SATFINITE.E4M3.F32.PACK_AB_MERGE_C R5, RZ, R5, RZ ;  /* 0x00000005ff05723e */ /* 0x000fca00048070ff */
[----:B------:R0:W-:Y:S01]  /*15b00*/  @!P2 STG.E.U8 desc[UR14][R26.64+0x1], R5 ;  /* 0x000001051a00a986 */ /* 0x0001e2000c10110e */
[----:B------:R-:W-:Y:S05]  /*15b10*/  @P3 BRA `(.L_x_42) ;  /* 0x0000000000043947 */ /* 0x000fea0003800000 */
[----:B------:R0:W5:Y:S02]  /*15b20*/  LDG.E.U8 R4, desc[UR14][R32.64+0x8] ;  /* 0x0000080e20047981 */ /* 0x000164000c1e1100 */
.L_x_42:
[----:B------:R-:W-:Y:S05]  /*15b30*/  BSYNC B1 ;  /* 0x0000000000017941 */ /* 0x000fea0003800000 */
.L_x_41:
        /* <DEDUP_REMOVED lines=12> */
.L_x_44:
[----:B------:R-:W-:Y:S05]  /*15c00*/  BSYNC B1 ;  /* 0x0000000000017941 */ /* 0x000fea0003800000 */
.L_x_43:
        /* <DEDUP_REMOVED lines=12> */
.L_x_46:
[----:B------:R-:W-:Y:S05]  /*15cd0*/  BSYNC B1 ;  /* 0x0000000000017941 */ /* 0x000fea0003800000 */
.L_x_45:
        /* <DEDUP_REMOVED lines=12> */
.L_x_48:
[----:B------:R-:W-:Y:S05]  /*15da0*/  BSYNC B1 ;  /* 0x0000000000017941 */ /* 0x000fea0003800000 */
.L_x_47:
        /* <DEDUP_REMOVED lines=12> */
.L_x_50:
[----:B------:R-:W-:Y:S05]  /*15e70*/  BSYNC B1 ;  /* 0x0000000000017941 */ /* 0x000fea0003800000 */
.L_x_49:
        /* <DEDUP_REMOVED lines=12> */
.L_x_52:
[----:B------:R-:W-:Y:S05]  /*15f40*/  BSYNC B1 ;  /* 0x0000000000017941 */ /* 0x000fea0003800000 */
.L_x_51:
        /* <DEDUP_REMOVED lines=12> */
.L_x_54:
[----:B------:R-:W-:Y:S05]  /*16010*/  BSYNC B1 ;  /* 0x0000000000017941 */ /* 0x000fea0003800000 */
.L_x_53:
        /* <DEDUP_REMOVED lines=12> */
.L_x_56:
[----:B------:R-:W-:Y:S05]  /*160e0*/  BSYNC B1 ;  /* 0x0000000000017941 */ /* 0x000fea0003800000 */
.L_x_55:
        /* <DEDUP_REMOVED lines=12> */
.L_x_58:
[----:B------:R-:W-:Y:S05]  /*161b0*/  BSYNC B1 ;  /* 0x0000000000017941 */ /* 0x000fea0003800000 */
.L_x_57:
        /* <DEDUP_REMOVED lines=12> */
.L_x_60:
[----:B------:R-:W-:Y:S05]  /*16280*/  BSYNC B1 ;  /* 0x0000000000017941 */ /* 0x000fea0003800000 */
.L_x_59:
        /* <DEDUP_REMOVED lines=12> */
.L_x_62:
[----:B------:R-:W-:Y:S05]  /*16350*/  BSYNC B1 ;  /* 0x0000000000017941 */ /* 0x000fea0003800000 */
.L_x_61:
        /* <DEDUP_REMOVED lines=12> */
.L_x_64:
[----:B------:R-:W-:Y:S05]  /*16420*/  BSYNC B1 ;  /* 0x0000000000017941 */ /* 0x000fea0003800000 */
.L_x_63:
        /* <DEDUP_REMOVED lines=12> */
.L_x_66:
[----:B------:R-:W-:Y:S05]  /*164f0*/  BSYNC B1 ;  /* 0x0000000000017941 */ /* 0x000fea0003800000 */
.L_x_65:
        /* <DEDUP_REMOVED lines=12> */
.L_x_68:
[----:B------:R-:W-:Y:S05]  /*165c0*/  BSYNC B1 ;  /* 0x0000000000017941 */ /* 0x000fea0003800000 */
.L_x_67:
        /* <DEDUP_REMOVED lines=12> */
.L_x_70:
[----:B------:R-:W-:Y:S05]  /*16690*/  BSYNC B1 ;  /* 0x0000000000017941 */ /* 0x000fea0003800000 */
.L_x_69:
        /* <DEDUP_REMOVED lines=12> */
.L_x_72:
[----:B------:R-:W-:Y:S05]  /*16760*/  BSYNC B1 ;  /* 0x0000000000017941 */ /* 0x000fea0003800000 */
.L_x_71:
        /* <DEDUP_REMOVED lines=12> */
.L_x_74:
[----:B------:R-:W-:Y:S05]  /*16830*/  BSYNC B1 ;  /* 0x0000000000017941 */ /* 0x000fea0003800000 */
.L_x_73:
        /* <DEDUP_REMOVED lines=12> */
.L_x_76:
[----:B------:R-:W-:Y:S05]  /*16900*/  BSYNC B1 ;  /* 0x0000000000017941 */ /* 0x000fea0003800000 */
.L_x_75:
        /* <DEDUP_REMOVED lines=12> */
.L_x_78:
[----:B------:R-:W-:Y:S05]  /*169d0*/  BSYNC B1 ;  /* 0x0000000000017941 */ /* 0x000fea0003800000 */
.L_x_77:
        /* <DEDUP_REMOVED lines=12> */
.L_x_80:
[----:B------:R-:W-:Y:S05]  /*16aa0*/  BSYNC B1 ;  /* 0x0000000000017941 */ /* 0x000fea0003800000 */
.L_x_79:
        /* <DEDUP_REMOVED lines=12> */
.L_x_82:
[----:B------:R-:W-:Y:S05]  /*16b70*/  BSYNC B1 ;  /* 0x0000000000017941 */ /* 0x000fea0003800000 */
.L_x_81:
        /* <DEDUP_REMOVED lines=12> */
.L_x_84:
[----:B------:R-:W-:Y:S05]  /*16c40*/  BSYNC B1 ;  /* 0x0000000000017941 */ /* 0x000fea0003800000 */
.L_x_83:
        /* <DEDUP_REMOVED lines=12> */
.L_x_86:
[----:B------:R-:W-:Y:S05]  /*16d10*/  BSYNC B1 ;  /* 0x0000000000017941 */ /* 0x000fea0003800000 */
.L_x_85:
        /* <DEDUP_REMOVED lines=12> */
.L_x_88:
[----:B------:R-:W-:Y:S05]  /*16de0*/  BSYNC B1 ;  /* 0x0000000000017941 */ /* 0x000fea0003800000 */
.L_x_87:
        /* <DEDUP_REMOVED lines=12> */
.L_x_90:
[----:B------:R-:W-:Y:S05]  /*16eb0*/  BSYNC B1 ;  /* 0x0000000000017941 */ /* 0x000fea0003800000 */
.L_x_89:
        /* <DEDUP_REMOVED lines=12> */
.L_x_92:
[----:B------:R-:W-:Y:S05]  /*16f80*/  BSYNC B1 ;  /* 0x0000000000017941 */ /* 0x000fea0003800000 */
.L_x_91:
        /* <DEDUP_REMOVED lines=12> */
.L_x_94:
[----:B------:R-:W-:Y:S05]  /*17050*/  BSYNC B1 ;  /* 0x0000000000017941 */ /* 0x000fea0003800000 */
.L_x_93:
        /* <DEDUP_REMOVED lines=12> */
.L_x_96:
[----:B------:R-:W-:Y:S05]  /*17120*/  BSYNC B1 ;  /* 0x0000000000017941 */ /* 0x000fea0003800000 */
.L_x_95:
        /* <DEDUP_REMOVED lines=12> */
.L_x_98:
[----:B------:R-:W-:Y:S05]  /*171f0*/  BSYNC B1 ;  /* 0x0000000000017941 */ /* 0x000fea0003800000 */
.L_x_97:
        /* <DEDUP_REMOVED lines=12> */
.L_x_100:
[----:B------:R-:W-:Y:S05]  /*172c0*/  BSYNC B1 ;  /* 0x0000000000017941 */ /* 0x000fea0003800000 */
.L_x_99:
        /* <DEDUP_REMOVED lines=12> */
.L_x_102:
[----:B------:R-:W-:Y:S05]  /*17390*/  BSYNC B1 ;  /* 0x0000000000017941 */ /* 0x000fea0003800000 */
.L_x_101:
        /* <DEDUP_REMOVED lines=12> */
.L_x_104:
[----:B------:R-:W-:Y:S05]  /*17460*/  BSYNC B1 ;  /* 0x0000000000017941 */ /* 0x000fea0003800000 */
.L_x_103:
        /* <DEDUP_REMOVED lines=12> */
.L_x_106:
[----:B------:R-:W-:Y:S05]  /*17530*/  BSYNC B1 ;  /* 0x0000000000017941 */ /* 0x000fea0003800000 */
.L_x_105:
        /* <DEDUP_REMOVED lines=12> */
.L_x_108:
[----:B------:R-:W-:Y:S05]  /*17600*/  BSYNC B1 ;  /* 0x0000000000017941 */ /* 0x000fea0003800000 */
.L_x_107:
        /* <DEDUP_REMOVED lines=12> */
.L_x_110:
[----:B------:R-:W-:Y:S05]  /*176d0*/  BSYNC B1 ;  /* 0x0000000000017941 */ /* 0x000fea0003800000 */
.L_x_109:
        /* <DEDUP_REMOVED lines=12> */
.L_x_112:
[----:B------:R-:W-:Y:S05]  /*177a0*/  BSYNC B1 ;  /* 0x0000000000017941 */ /* 0x000fea0003800000 */
.L_x_111:
        /* <DEDUP_REMOVED lines=12> */
.L_x_114:
[----:B------:R-:W-:Y:S05]  /*17870*/  BSYNC B1 ;  /* 0x0000000000017941 */ /* 0x000fea0003800000 */
.L_x_113:
[----:B-----5:R-:W-:Y:S01]  /*17880*/  LOP3.LUT R4, R4, 0xff, RZ, 0xc0, !PT ;  /* 0x000000ff04047812 */ /* 0x020fe200078ec0ff */
[----:B------:R-:W-:Y:S01]  /*17890*/  BSSY B1, `(.L_x_115) ;  /* 0x000000b000017945 */ /* 0x000fe20003800000 */
[----:B------:R-:W-:Y:S02]  /*178a0*/  ISETP.LT.OR P2, PT, R0, 0x52, !P0 ;  /* 0x000000520000780c */ /* 0x000fe40004741670 */
[----:B------:R-:W-:-:S05]  /*178b0*/  F2FP.F16.E4M3.UNPACK_B R4, R4 ;  /* 0x00000004ff04723e */ /* 0x000fca00020006ff */
[----:B------:R-:W-:-:S05]  /*178c0*/  HADD2.F32 R4, -RZ, R4.H0_H0 ;  /* 0x20000004ff047230 */ /* 0x000fca0000004100 */
[----:B------:R-:W-:-:S04]  /*178d0*/  FMUL R4, R4, UR21 ;  /* 0x0000001504047c20 */ /* 0x000fc80008400000 */
[----:B------:R-:W-:-:S05]  /*178e0*/  FFMA R4, R170, UR20, R4 ;  /* 0x00000014aa047c23 */ /* 0x000fca0008000004 */
[----:B0-----:R-:W-:Y:S02]  /*178f0*/  F2FP.SATFINITE.E4M3.F32.PACK_AB_MERGE_C R5, RZ, R4, RZ ;  /* 0x00000004ff05723e */ /* 0x001fe400048070ff */
[----:B------:R-:W-:-:S03]  /*17900*/  PRMT R4, RZ, 0x7610, R4 ;  /* 0x00007610ff047816 */ /* 0x000fc60000000004 */
[----:B------:R0:W-:Y:S01]  /*17910*/  @!P3 STG.E.U8 desc[UR14][R24.64+0x50], R5 ;  /* 0x000050051800b986 */ /* 0x0001e2000c10110e */
[----:B------:R-:W-:Y:S05]  /*17920*/  @P2 BRA `(.L_x_116) ;  /* 0x0000000000042947 */ /* 0x000fea0003800000 */
[----:B------:R0:W5:Y:S02]  /*17930*/  LDG.E.U8 R4, desc[UR14][R32.64+0x51] ;  /* 0x0000510e20047981 */ /* 0x000164000c1e1100 */
.L_x_116:
[----:B------:R-:W-:Y:S05]  /*17940*/  BSYNC B1 ;  /* 0x0000000000017941 */ /* 0x000fea0003800000 */
.L_x_115:
        /* <DEDUP_REMOVED lines=12> */
.L_x_118:
[----:B------:R-:W-:Y:S05]  /*17a10*/  BSYNC B1 ;  /* 0x0000000000017941 */ /* 0x000fea0003800000 */
.L_x_117:
        /* <DEDUP_REMOVED lines=12> */
.L_x_120:
[----:B------:R-:W-:Y:S05]  /*17ae0*/  BSYNC B1 ;  /* 0x0000000000017941 */ /* 0x000fea0003800000 */
.L_x_119:
        /* <DEDUP_REMOVED lines=12> */
.L_x_122:
[----:B------:R-:W-:Y:S05]  /*17bb0*/  BSYNC B1 ;  /* 0x0000000000017941 */ /* 0x000fea0003800000 */
.L_x_121:
[----:B-----5:R-:W-:Y:S01]  /*17bc0*/  LOP3.LUT R4, R4, 0xff, RZ, 0xc0, !PT ;  /* 0x000000ff04047812 */ /* 0x020fe200078ec0ff */
[----:B------:R-:W-:Y:S01]  /*17bd0*/  BSSY B1, `(.L_x_123) ;  /* 0x000000b000017945 */ /* 0x000fe20003800000 */
[----:B------:R-:W-:Y:S02]  /*17be0*/  ISETP.LT.OR P2, PT, R0, 0x5a, !P0 ;  /* 0x0000005a0000780c */ /* 0x000fe40004741670 */
[----:B------:R-:W-:-:S05]  /*17bf0*/  F2FP.F16.E4M3.UNPACK_B R4, R4 ;  /* 0x00000004ff04723e */ /* 0x000fca00020006ff */
[----:B------:R-:W-:-:S05]  /*17c00*/  HADD2.F32 R4, -RZ, R4.H0_H0 ;  /* 0x20000004ff047230 */ /* 0x000fca0000004100 */
[----:B0-----:R-:W-:Y:S01]  /*17c10*/  FMUL R5, R4, UR21 ;  /* 0x0000001504057c20 */ /* 0x001fe20008400000 */
[----:B------:R-:W-:-:S03]  /*17c20*/  PRMT R4, RZ, 0x7610, R4 ;  /* 0x00007610ff047816 */ /* 0x000fc60000000004 */
[----:B------:R-:W-:-:S05]  /*17c30*/  FFMA R5, R174, UR20, R5 ;  /* 0x00000014ae057c23 */ /* 0x000fca0008000005 */
[----:B------:R-:W-:-:S05]  /*17c40*/  F2FP.SATFINITE.E4M3.F32.PACK_AB_MERGE_C R5, RZ, R5, RZ ;  /* 0x00000005ff05723e */ /* 0x000fca00048070ff */
[----:B------:R0:W-:Y:S01]  /*17c50*/  @!P3 STG.E.U8 desc[UR14][R24.64+0x58], R5 ;  /* 0x000058051800b986 */ /* 0x0001e2000c10110e */
[----:B------:R-:W-:Y:S05]  /*17c60*/  @P2 BRA `(.L_x_124) ;  /* 0x0000000000042947 */ /* 0x000fea0003800000 */
[----:B------:R0:W5:Y:S02]  /*17c70*/  LDG.E.U8 R4, desc[UR14][R32.64+0x59] ;  /* 0x0000590e20047981 */ /* 0x000164000c1e1100 */
.L_x_124:
[----:B------:R-:W-:Y:S05]  /*17c80*/  BSYNC B1 ;  /* 0x0000000000017941 */ /* 0x000fea0003800000 */
.L_x_123:
        /* <DEDUP_REMOVED lines=12> */
.L_x_126:
[----:B------:R-:W-:Y:S05]  /*17d50*/  BSYNC B1 ;  /* 0x0000000000017941 */ /* 0x000fea0003800000 */
.L_x_125:
        /* <DEDUP_REMOVED lines=12> */
.L_x_128:
[----:B------:R-:W-:Y:S05]  /*17e20*/  BSYNC B1 ;  /* 0x0000000000017941 */ /* 0x000fea0003800000 */
.L_x_127:
        /* <DEDUP_REMOVED lines=12> */
.L_x_130:
[----:B------:R-:W-:Y:S05]  /*17ef0*/  BSYNC B1 ;  /* 0x0000000000017941 */ /* 0x000fea0003800000 */
.L_x_129:
        /* <DEDUP_REMOVED lines=12> */
.L_x_132:
[----:B------:R-:W-:Y:S05]  /*17fc0*/  BSYNC B1 ;  /* 0x0000000000017941 */ /* 0x000fea0003800000 */
.L_x_131:
        /* <DEDUP_REMOVED lines=12> */
.L_x_134:
[----:B------:R-:W-:Y:S05]  /*18090*/  BSYNC B1 ;  /* 0x0000000000017941 */ /* 0x000fea0003800000 */
.L_x_133:
        /* <DEDUP_REMOVED lines=12> */
.L_x_136:
[----:B------:R-:W-:Y:S05]  /*18160*/  BSYNC B1 ;  /* 0x0000000000017941 */ /* 0x000fea0003800000 */
.L_x_135:
        /* <DEDUP_REMOVED lines=12> */
.L_x_138:
[----:B------:R-:W-:Y:S05]  /*18230*/  BSYNC B1 ;  /* 0x0000000000017941 */ /* 0x000fea0003800000 */
.L_x_137:
        /* <DEDUP_REMOVED lines=12> */
.L_x_140:
[----:B------:R-:W-:Y:S05]  /*18300*/  BSYNC B1 ;  /* 0x0000000000017941 */ /* 0x000fea0003800000 */
.L_x_139:
        /* <DEDUP_REMOVED lines=12> */
.L_x_142:
[----:B------:R-:W-:Y:S05]  /*183d0*/  BSYNC B1 ;  /* 0x0000000000017941 */ /* 0x000fea0003800000 */
.L_x_141:
        /* <DEDUP_REMOVED lines=12> */
.L_x_144:
[----:B------:R-:W-:Y:S05]  /*184a0*/  BSYNC B1 ;  /* 0x0000000000017941 */ /* 0x000fea0003800000 */
.L_x_143:
        /* <DEDUP_REMOVED lines=12> */
.L_x_146:
[----:B------:R-:W-:Y:S05]  /*18570*/  BSYNC B1 ;  /* 0x0000000000017941 */ /* 0x000fea0003800000 */
.L_x_145:
        /* <DEDUP_REMOVED lines=12> */
.L_x_148:
[----:B------:R-:W-:Y:S05]  /*18640*/  BSYNC B1 ;  /* 0x0000000000017941 */ /* 0x000fea0003800000 */
.L_x_147:
        /* <DEDUP_REMOVED lines=12> */
.L_x_150:
[----:B------:R-:W-:Y:S05]  /*18710*/  BSYNC B1 ;  /* 0x0000000000017941 */ /* 0x000fea0003800000 */
.L_x_149:
        /* <DEDUP_REMOVED lines=12> */
.L_x_152:
[----:B------:R-:W-:Y:S05]  /*187e0*/  BSYNC B1 ;  /* 0x0000000000017941 */ /* 0x000fea0003800000 */
.L_x_151:
        /* <DEDUP_REMOVED lines=12> */
.L_x_154:
[----:B------:R-:W-:Y:S05]  /*188b0*/  BSYNC B1 ;  /* 0x0000000000017941 */ /* 0x000fea0003800000 */
.L_x_153:
        /* <DEDUP_REMOVED lines=12> */
.L_x_156:
[----:B------:R-:W-:Y:S05]  /*18980*/  BSYNC B1 ;  /* 0x0000000000017941 */ /* 0x000fea0003800000 */
.L_x_155:
        /* <DEDUP_REMOVED lines=12> */
.L_x_158:
[----:B------:R-:W-:Y:S05]  /*18a50*/  BSYNC B1 ;  /* 0x0000000000017941 */ /* 0x000fea0003800000 */
.L_x_157:
        /* <DEDUP_REMOVED lines=12> */
.L_x_160:
[----:B------:R-:W-:Y:S05]  /*18b20*/  BSYNC B1 ;  /* 0x0000000000017941 */ /* 0x000fea0003800000 */
.L_x_159:
        /* <DEDUP_REMOVED lines=12> */
.L_x_162:
[----:B------:R-:W-:Y:S05]  /*18bf0*/  BSYNC B1 ;  /* 0x0000000000017941 */ /* 0x000fea0003800000 */
.L_x_161:
        /* <DEDUP_REMOVED lines=12> */
.L_x_164:
[----:B------:R-:W-:Y:S05]  /*18cc0*/  BSYNC B1 ;  /* 0x0000000000017941 */ /* 0x000fea0003800000 */
.L_x_163:
        /* <DEDUP_REMOVED lines=12> */
.L_x_166:
[----:B------:R-:W-:Y:S05]  /*18d90*/  BSYNC B1 ;  /* 0x0000000000017941 */ /* 0x000fea0003800000 */
.L_x_165:
        /* <DEDUP_REMOVED lines=12> */
.L_x_168:
[----:B------:R-:W-:Y:S05]  /*18e60*/  BSYNC B1 ;  /* 0x0000000000017941 */ /* 0x000fea0003800000 */
.L_x_167:
        /* <DEDUP_REMOVED lines=12> */
.L_x_170:
[----:B------:R-:W-:Y:S05]  /*18f30*/  BSYNC B1 ;  /* 0x0000000000017941 */ /* 0x000fea0003800000 */
.L_x_169:
        /* <DEDUP_REMOVED lines=12> */
.L_x_172:
[----:B------:R-:W-:Y:S05]  /*19000*/  BSYNC B1 ;  /* 0x0000000000017941 */ /* 0x000fea0003800000 */
.L_x_171:
        /* <DEDUP_REMOVED lines=12> */
.L_x_174:
[----:B------:R-:W-:Y:S05]  /*190d0*/  BSYNC B1 ;  /* 0x0000000000017941 */ /* 0x000fea0003800000 */
.L_x_173:
        /* <DEDUP_REMOVED lines=12> */
.L_x_176:
[----:B------:R-:W-:Y:S05]  /*191a0*/  BSYNC B1 ;  /* 0x0000000000017941 */ /* 0x000fea0003800000 */
.L_x_175:
        /* <DEDUP_REMOVED lines=12> */
.L_x_178:
[----:B------:R-:W-:Y:S05]  /*19270*/  BSYNC B1 ;  /* 0x0000000000017941 */ /* 0x000fea0003800000 */
.L_x_177:
        /* <DEDUP_REMOVED lines=12> */
.L_x_180:
[----:B------:R-:W-:Y:S05]  /*19340*/  BSYNC B1 ;  /* 0x0000000000017941 */ /* 0x000fea0003800000 */
.L_x_179:
        /* <DEDUP_REMOVED lines=12> */
.L_x_182:
[----:B------:R-:W-:Y:S05]  /*19410*/  BSYNC B1 ;  /* 0x0000000000017941 */ /* 0x000fea0003800000 */
.L_x_181:
        /* <DEDUP_REMOVED lines=12> */
.L_x_184:
[----:B------:R-:W-:Y:S05]  /*194e0*/  BSYNC B1 ;  /* 0x0000000000017941 */ /* 0x000fea0003800000 */
.L_x_183:
        /* <DEDUP_REMOVED lines=12> */
.L_x_186:
[----:B------:R-:W-:Y:S05]  /*195b0*/  BSYNC B1 ;  /* 0x0000000000017941 */ /* 0x000fea0003800000 */
.L_x_185:
        /* <DEDUP_REMOVED lines=12> */
.L_x_188:
[----:B------:R-:W-:Y:S05]  /*19680*/  BSYNC B1 ;  /* 0x0000000000017941 */ /* 0x000fea0003800000 */
.L_x_187:
        /* <DEDUP_REMOVED lines=12> */
.L_x_190:
[----:B------:R-:W-:Y:S05]  /*19750*/  BSYNC B1 ;  /* 0x0000000000017941 */ /* 0x000fea0003800000 */
.L_x_189:
        /* <DEDUP_REMOVED lines=12> */
.L_x_192:
[----:B------:R-:W-:Y:S05]  /*19820*/  BSYNC B1 ;  /* 0x0000000000017941 */ /* 0x000fea0003800000 */
.L_x_191:
        /* <DEDUP_REMOVED lines=12> */
.L_x_194:
[----:B------:R-:W-:Y:S05]  /*198f0*/  BSYNC B1 ;  /* 0x0000000000017941 */ /* 0x000fea0003800000 */
.L_x_193:
        /* <DEDUP_REMOVED lines=12> */
.L_x_196:
[----:B------:R-:W-:Y:S05]  /*199c0*/  BSYNC B1 ;  /* 0x0000000000017941 */ /* 0x000fea0003800000 */
.L_x_195:
        /* <DEDUP_REMOVED lines=12> */
.L_x_198:
[----:B------:R-:W-:Y:S05]  /*19a90*/  BSYNC B1 ;  /* 0x0000000000017941 */ /* 0x000fea0003800000 */
.L_x_197:
        /* <DEDUP_REMOVED lines=12> */
.L_x_200:
[----:B------:R-:W-:Y:S05]  /*19b60*/  BSYNC B1 ;  /* 0x0000000000017941 */ /* 0x000fea0003800000 */
.L_x_199:
        /* <DEDUP_REMOVED lines=12> */
.L_x_202:
[----:B------:R-:W-:Y:S05]  /*19c30*/  BSYNC B1 ;  /* 0x0000000000017941 */ /* 0x000fea0003800000 */
.L_x_201:
        /* <DEDUP_REMOVED lines=12> */
.L_x_204:
[----:B------:R-:W-:Y:S05]  /*19d00*/  BSYNC B1 ;  /* 0x0000000000017941 */ /* 0x000fea0003800000 */
.L_x_203:
        /* <DEDUP_REMOVED lines=12> */
.L_x_206:
[----:B------:R-:W-:Y:S05]  /*19dd0*/  BSYNC B1 ;  /* 0x0000000000017941 */ /* 0x000fea0003800000 */
.L_x_205:
        /* <DEDUP_REMOVED lines=12> */
.L_x_208:
[----:B------:R-:W-:Y:S05]  /*19ea0*/  BSYNC B1 ;  /* 0x0000000000017941 */ /* 0x000fea0003800000 */
.L_x_207:
        /* <DEDUP_REMOVED lines=12> */
.L_x_210:
[----:B------:R-:W-:Y:S05]  /*19f70*/  BSYNC B1 ;  /* 0x0000000000017941 */ /* 0x000fea0003800000 */
.L_x_209:
        /* <DEDUP_REMOVED lines=12> */
.L_x_212:
[----:B------:R-:W-:Y:S05]  /*1a040*/  BSYNC B1 ;  /* 0x0000000000017941 */ /* 0x000fea0003800000 */
.L_x_211:
        /* <DEDUP_REMOVED lines=12> */
.L_x_214:
[----:B------:R-:W-:Y:S05]  /*1a110*/  BSYNC B1 ;  /* 0x0000000000017941 */ /* 0x000fea0003800000 */
.L_x_213:
        /* <DEDUP_REMOVED lines=12> */
.L_x_216:
[----:B------:R-:W-:Y:S05]  /*1a1e0*/  BSYNC B1 ;  /* 0x0000000000017941 */ /* 0x000fea0003800000 */
.L_x_215:
        /* <DEDUP_REMOVED lines=12> */
.L_x_218:
[----:B------:R-:W-:Y:S05]  /*1a2b0*/  BSYNC B1 ;  /* 0x0000000000017941 */ /* 0x000fea0003800000 */
.L_x_217:
        /* <DEDUP_REMOVED lines=12> */
.L_x_220:
[----:B------:R-:W-:Y:S05]  /*1a380*/  BSYNC B1 ;  /* 0x0000000000017941 */ /* 0x000fea0003800000 */
.L_x_219:
        /* <DEDUP_REMOVED lines=12> */
.L_x_222:
[----:B------:R-:W-:Y:S05]  /*1a450*/  BSYNC B1 ;  /* 0x0000000000017941 */ /* 0x000fea0003800000 */
.L_x_221:
        /* <DEDUP_REMOVED lines=12> */
.L_x_224:
[----:B------:R-:W-:Y:S05]  /*1a520*/  BSYNC B1 ;  /* 0x0000000000017941 */ /* 0x000fea0003800000 */
.L_x_223:
        /* <DEDUP_REMOVED lines=12> */
.L_x_226:
[----:B------:R-:W-:Y:S05]  /*1a5f0*/  BSYNC B1 ;  /* 0x0000000000017941 */ /* 0x000fea0003800000 */
.L_x_225:
        /* <DEDUP_REMOVED lines=12> */
.L_x_228:
[----:B------:R-:W-:Y:S05]  /*1a6c0*/  BSYNC B1 ;  /* 0x0000000000017941 */ /* 0x000fea0003800000 */
.L_x_227:
        /* <DEDUP_REMOVED lines=12> */
.L_x_230:
[----:B------:R-:W-:Y:S05]  /*1a790*/  BSYNC B1 ;  /* 0x0000000000017941 */ /* 0x000fea0003800000 */
.L_x_229:
        /* <DEDUP_REMOVED lines=12> */
.L_x_232:
[----:B------:R-:W-:Y:S05]  /*1a860*/  BSYNC B1 ;  /* 0x0000000000017941 */ /* 0x000fea0003800000 */
.L_x_231:
        /* <DEDUP_REMOVED lines=12> */
.L_x_234:
[----:B------:R-:W-:Y:S05]  /*1a930*/  BSYNC B1 ;  /* 0x0000000000017941 */ /* 0x000fea0003800000 */
.L_x_233:
        /* <DEDUP_REMOVED lines=12> */
.L_x_236:
[----:B------:R-:W-:Y:S05]  /*1aa00*/  BSYNC B1 ;  /* 0x0000000000017941 */ /* 0x000fea0003800000 */
.L_x_235:
        /* <DEDUP_REMOVED lines=12> */
.L_x_238:
[----:B------:R-:W-:Y:S05]  /*1aad0*/  BSYNC B1 ;  /* 0x0000000000017941 */ /* 0x000fea0003800000 */
.L_x_237:
        /* <DEDUP_REMOVED lines=12> */
.L_x_240:
[----:B------:R-:W-:Y:S05]  /*1aba0*/  BSYNC B1 ;  /* 0x0000000000017941 */ /* 0x000fea0003800000 */
.L_x_239:
        /* <DEDUP_REMOVED lines=12> */
.L_x_242:
[----:B------:R-:W-:Y:S05]  /*1ac70*/  BSYNC B1 ;  /* 0x0000000000017941 */ /* 0x000fea0003800000 */
.L_x_241:
        /* <DEDUP_REMOVED lines=12> */
.L_x_244:
[----:B------:R-:W-:Y:S05]  /*1ad40*/  BSYNC B1 ;  /* 0x0000000000017941 */ /* 0x000fea0003800000 */
.L_x_243:
        /* <DEDUP_REMOVED lines=12> */
.L_x_246:
[----:B------:R-:W-:Y:S05]  /*1ae10*/  BSYNC B1 ;  /* 0x0000000000017941 */ /* 0x000fea0003800000 */
.L_x_245:
        /* <DEDUP_REMOVED lines=12> */
.L_x_248:
[----:B------:R-:W-:Y:S05]  /*1aee0*/  BSYNC B1 ;  /* 0x0000000000017941 */ /* 0x000fea0003800000 */
.L_x_247:
        /* <DEDUP_REMOVED lines=12> */
.L_x_250:
[----:B------:R-:W-:Y:S05]  /*1afb0*/  BSYNC B1 ;  /* 0x0000000000017941 */ /* 0x000fea0003800000 */
.L_x_249:
[----:B0-----:R-:W2:Y:S01]  /*1afc0*/  LDL.LU R5, [R1+0x200] ;  /* 0x0002000001057983 */ /* 0x001ea20000300800 */
[----:B-----5:R-:W-:Y:S01]  /*1afd0*/  LOP3.LUT R4, R4, 0xff, RZ, 0xc0, !PT ;  /* 0x000000ff04047812 */ /* 0x020fe200078ec0ff */
[----:B------:R-:W-:Y:S01]  /*1afe0*/  BSSY B1, `(.L_x_251) ;  /* 0x000000b000017945 */ /* 0x000fe20003800000 */
[----:B------:R-:W-:Y:S02]  /*1aff0*/  ISETP.LT.OR P2, PT, R0, 0xda, !P0 ;  /* 0x000000da0000780c */ /* 0x000fe40004741670 */
[----:B------:R-:W-:-:S05]  /*1b000*/  F2FP.F16.E4M3.UNPACK_B R4, R4 ;  /* 0x00000004ff04723e */ /* 0x000fca00020006ff */
[----:B------:R-:W-:-:S05]  /*1b010*/  HADD2.F32 R4, -RZ, R4.H0_H0 ;  /* 0x20000004ff047230 */ /* 0x000fca0000004100 */
[----:B------:R-:W-:-:S04]  /*1b020*/  FMUL R4, R4, UR21 ;  /* 0x0000001504047c20 */ /* 0x000fc80008400000 */
[----:B--2---:R-:W-:-:S05]  /*1b030*/  FFMA R4, R5, UR20, R4 ;  /* 0x0000001405047c23 */ /* 0x004fca0008000004 */
[----:B------:R-:W-:Y:S02]  /*1b040*/  F2FP.SATFINITE.E4M3.F32.PACK_AB_MERGE_C R5, RZ, R4, RZ ;  /* 0x00000004ff05723e */ /* 0x000fe400048070ff */
[----:B------:R-:W-:-:S03]  /*1b050*/  PRMT R4, RZ, 0x7610, R4 ;  /* 0x00007610ff047816 */ /* 0x000fc60000000004 */
[----:B------:R0:W-:Y:S01]  /*1b060*/  @!P3 STG.E.U8 desc[UR14][R24.64+0xd8], R5 ;  /* 0x0000d8051800b986 */ /* 0x0001e2000c10110e */
[----:B------:R-:W-:Y:S05]  /*1b070*/  @P2 BRA `(.L_x_252) ;  /* 0x0000000000042947 */ /* 0x000fea0003800000 */
[----:B------:R2:W5:Y:S02]  /*1b080*/  LDG.E.U8 R4, desc[UR14][R32.64+0xd9] ;  /* 0x0000d90e20047981 */ /* 0x000564000c1e1100 */
.L_x_252:
[----:B------:R-:W-:Y:S05]  /*1b090*/  BSYNC B1 ;  /* 0x0000000000017941 */ /* 0x000fea0003800000 */
.L_x_251:
[----:B0-----:R-:W3:Y:S01]  /*1b0a0*/  LDL.LU R5, [R1+0x204] ;  /* 0x0002040001057983 */ /* 0x001ee20000300800 */
[----:B-----5:R-:W-:Y:S01]  /*1b0b0*/  LOP3.LUT R4, R4, 0xff, RZ, 0xc0, !PT ;  /* 0x000000ff04047812 */ /* 0x020fe200078ec0ff */
[----:B------:R-:W-:Y:S01]  /*1b0c0*/  BSSY B1, `(.L_x_253) ;  /* 0x000000b000017945 */ /* 0x000fe20003800000 */
[----:B------:R-:W-:Y:S02]  /*1b0d0*/  ISETP.LT.OR P3, PT, R0, 0xd9, !P1 ;  /* 0x000000d90000780c */ /* 0x000fe40004f61670 */
[----:B------:R-:W-:-:S05]  /*1b0e0*/  F2FP.F16.E4M3.UNPACK_B R4, R4 ;  /* 0x00000004ff04723e */ /* 0x000fca00020006ff */
[----:B------:R-:W-:-:S05]  /*1b0f0*/  HADD2.F32 R4, -RZ, R4.H0_H0 ;  /* 0x20000004ff047230 */ /* 0x000fca0000004100 */
[----:B------:R-:W-:-:S04]  /*1b100*/  FMUL R4, R4, UR21 ;  /* 0x0000001504047c20 */ /* 0x000fc80008400000 */
[----:B---3--:R-:W-:-:S05]  /*1b110*/  FFMA R4, R5, UR20, R4 ;  /* 0x0000001405047c23 */ /* 0x008fca0008000004 */
[----:B------:R-:W-:Y:S02]  /*1b120*/  F2FP.SATFINITE.E4M3.F32.PACK_AB_MERGE_C R5, RZ, R4, RZ ;  /* 0x00000004ff05723e */ /* 0x000fe400048070ff */
[----:B------:R-:W-:-:S03]  /*1b130*/  PRMT R4, RZ, 0x7610, R4 ;  /* 0x00007610ff047816 */ /* 0x000fc60000000004 */
[----:B------:R0:W-:Y:S01]  /*1b140*/  @!P2 STG.E.U8 desc[UR14][R24.64+0xd9], R5 ;  /* 0x0000d9051800a986 */ /* 0x0001e2000c10110e */
[----:B------:R-:W-:Y:S05]  /*1b150*/  @P3 BRA `(.L_x_254) ;  /* 0x0000000000043947 */ /* 0x000fea0003800000 */
[----:B------:R3:W5:Y:S02]  /*1b160*/  LDG.E.U8 R4, desc[UR14][R2.64+0xd8] ;  /* 0x0000d80e02047981 */ /* 0x000764000c1e1100 */
.L_x_254:
[----:B------:R-:W-:Y:S05]  /*1b170*/  BSYNC B1 ;  /* 0x0000000000017941 */ /* 0x000fea0003800000 */
.L_x_253:
        /* <DEDUP_REMOVED lines=13> */
.L_x_256:
[----:B------:R-:W-:Y:S05]  /*1b250*/  BSYNC B1 ;  /* 0x0000000000017941 */ /* 0x000fea0003800000 */
.L_x_255:
        /* <DEDUP_REMOVED lines=13> */
.L_x_258:
[----:B------:R-:W-:Y:S05]  /*1b330*/  BSYNC B1 ;  /* 0x0000000000017941 */ /* 0x000fea0003800000 */
.L_x_257:
        /* <DEDUP_REMOVED lines=13> */
.L_x_260:
[----:B------:R-:W-:Y:S05]  /*1b410*/  BSYNC B1 ;  /* 0x0000000000017941 */ /* 0x000fea0003800000 */
.L_x_259:
        /* <DEDUP_REMOVED lines=13> */
.L_x_262:
[----:B------:R-:W-:Y:S05]  /*1b4f0*/  BSYNC B1 ;  /* 0x0000000000017941 */ /* 0x000fea0003800000 */
.L_x_261:
        /* <DEDUP_REMOVED lines=13> */
.L_x_264:
[----:B------:R-:W-:Y:S05]  /*1b5d0*/  BSYNC B1 ;  /* 0x0000000000017941 */ /* 0x000fea0003800000 */
.L_x_263:
        /* <DEDUP_REMOVED lines=13> */
.L_x_266:
[----:B------:R-:W-:Y:S05]  /*1b6b0*/  BSYNC B1 ;  /* 0x0000000000017941 */ /* 0x000fea0003800000 */
.L_x_265:
        /* <DEDUP_REMOVED lines=13> */
.L_x_268:
[----:B------:R-:W-:Y:S05]  /*1b790*/  BSYNC B1 ;  /* 0x0000000000017941 */ /* 0x000fea0003800000 */
.L_x_267:
        /* <DEDUP_REMOVED lines=13> */
.L_x_270:
[----:B------:R-:W-:Y:S05]  /*1b870*/  BSYNC B1 ;  /* 0x0000000000017941 */ /* 0x000fea0003800000 */
.L_x_269:
        /* <DEDUP_REMOVED lines=13> */
.L_x_272:
[----:B------:R-:W-:Y:S05]  /*1b950*/  BSYNC B1 ;  /* 0x0000000000017941 */ /* 0x000fea0003800000 */
.L_x_271:
        /* <DEDUP_REMOVED lines=13> */
.L_x_274:
[----:B------:R-:W-:Y:S05]  /*1ba30*/  BSYNC B1 ;  /* 0x0000000000017941 */ /* 0x000fea0003800000 */
.L_x_273:
        /* <DEDUP_REMOVED lines=13> */
.L_x_276:
[----:B------:R-:W-:Y:S05]  /*1bb10*/  BSYNC B1 ;  /* 0x0000000000017941 */ /* 0x000fea0003800000 */
.L_x_275:
        /* <DEDUP_REMOVED lines=13> */
.L_x_278:
[----:B------:R-:W-:Y:S05]  /*1bbf0*/  BSYNC B1 ;  /* 0x0000000000017941 */ /* 0x000fea0003800000 */
.L_x_277:
        /* <DEDUP_REMOVED lines=13> */
.L_x_280:
[----:B------:R-:W-:Y:S05]  /*1bcd0*/  BSYNC B1 ;  /* 0x0000000000017941 */ /* 0x000fea0003800000 */
.L_x_279:
        /* <DEDUP_REMOVED lines=13> */
.L_x_282:
[----:B------:R-:W-:Y:S05]  /*1bdb0*/  BSYNC B1 ;  /* 0x0000000000017941 */ /* 0x000fea0003800000 */
.L_x_281:
        /* <DEDUP_REMOVED lines=13> */
.L_x_284:
[----:B------:R-:W-:Y:S05]  /*1be90*/  BSYNC B1 ;  /* 0x0000000000017941 */ /* 0x000fea0003800000 */
.L_x_283:
        /* <DEDUP_REMOVED lines=13> */
.L_x_286:
[----:B------:R-:W-:Y:S05]  /*1bf70*/  BSYNC B1 ;  /* 0x0000000000017941 */ /* 0x000fea0003800000 */
.L_x_285:
        /* <DEDUP_REMOVED lines=13> */
.L_x_288:
[----:B------:R-:W-:Y:S05]  /*1c050*/  BSYNC B1 ;  /* 0x0000000000017941 */ /* 0x000fea0003800000 */
.L_x_287:
[----:B------:R-:W2:Y:S01]  /*1c060*/  LDL.LU R7, [R1+0x24c] ;  /* 0x00024c0001077983 */ /* 0x000ea20000300800 */
[----:B-----5:R-:W-:Y:S01]  /*1c070*/  LOP3.LUT R4, R4, 0xff, RZ, 0xc0, !PT ;  /* 0x000000ff04047812 */ /* 0x020fe200078ec0ff */
[----:B------:R-:W-:Y:S01]  /*1c080*/  BSSY B1, `(.L_x_289) ;  /* 0x0000013000017945 */ /* 0x000fe20003800000 */
[----:B0-----:R-:W-:Y:S02]  /*1c090*/  IADD3 R5, P0, R35, 0x80, RZ ;  /* 0x0000008023057810 */ /* 0x001fe40007f1e0ff */
[----:B------:R-:W-:-:S03]  /*1c0a0*/  F2FP.F16.E4M3.UNPACK_B R4, R4 ;  /* 0x00000004ff04723e */ /* 0x000fc600020006ff */
[----:B--234-:R-:W-:Y:S01]  /*1c0b0*/  IMAD.X R2, RZ, RZ, R37, P0 ;  /* 0x000000ffff027224 */ /* 0x01cfe200000e0625 */
[----:B------:R-:W-:Y:S01]  /*1c0c0*/  ISETP.GE.AND P0, PT, R34, 0x81, PT ;  /* 0x000000812200780c */ /* 0x000fe20003f06270 */
[----:B------:R-:W-:Y:S02]  /*1c0d0*/  HADD2.F32 R4, -RZ, R4.H0_H0 ;  /* 0x20000004ff047230 */ /* 0x000fe40000004100 */
[----:B------:R-:W-:Y:S01]  /*1c0e0*/  IMAD R6, R2, UR6, RZ ;  /* 0x0000000602067c24 */ /* 0x000fe2000f8e02ff */
[----:B------:R-:W-:Y:S01]  /*1c0f0*/  ISETP.LT.OR P3, PT, R0, 0x1, !P0 ;  /* 0x000000010000780c */ /* 0x000fe20004761670 */
[----:B------:R-:W-:-:S04]  /*1c100*/  IMAD.WIDE.U32 R2, R5, UR6, R38 ;  /* 0x0000000605027c25 */ /* 0x000fc8000f8e0026 */
[----:B------:R-:W-:Y:S01]  /*1c110*/  FMUL R4, R4, UR21 ;  /* 0x0000001504047c20 */ /* 0x000fe20008400000 */
[----:B------:R-:W-:Y:S01]  /*1c120*/  IMAD R5, R5, UR7, R6 ;  /* 0x0000000705057c24 */ /* 0x000fe2000f8e0206 */
[----:B------:R-:W-:-:S04]  /*1c130*/  IADD3 R2, P2, R2, UR8, RZ ;  /* 0x0000000802027c10 */ /* 0x000fc8000ff5e0ff */
[----:B------:R-:W-:Y:S01]  /*1c140*/  IADD3.X R3, R3, UR9, R5, P2, !PT ;  /* 0x0000000903037c10 */ /* 0x000fe200097fe405 */
[----:B------:R-:W-:-:S05]  /*1c150*/  FFMA R4, R7, UR20, R4 ;  /* 0x0000001407047c23 */ /* 0x000fca0008000004 */
[----:B------:R-:W-:Y:S02]  /*1c160*/  F2FP.SATFINITE.E4M3.F32.PACK_AB_MERGE_C R7, RZ, R4, RZ ;  /* 0x00000004ff07723e */ /* 0x000fe400048070ff */
[----:B------:R-:W-:-:S03]  /*1c170*/  PRMT R4, RZ, 0x7610, R4 ;  /* 0x00007610ff047816 */ /* 0x000fc60000000004 */
[----:B------:R0:W-:Y:S01]  /*1c180*/  @!P1 STG.E.U8 desc[UR14][R26.64+0xf9], R7 ;  /* 0x0000f9071a009986 */ /* 0x0001e2000c10110e */
[----:B------:R-:W-:Y:S05]  /*1c190*/  @P3 BRA `(.L_x_290) ;  /* 0x0000000000043947 */ /* 0x000fea0003800000 */
[----:B------:R2:W5:Y:S02]  /*1c1a0*/  LDG.E.U8 R4, desc[UR14][R2.64] ;  /* 0x0000000e02047981 */ /* 0x000564000c1e1100 */
.L_x_290:
[----:B------:R-:W-:Y:S05]  /*1c1b0*/  BSYNC B1 ;  /* 0x0000000000017941 */ /* 0x000fea0003800000 */
.L_x_289:
[----:B------:R-:W3:Y:S01]  /*1c1c0*/  LDL.LU R5, [R1+0x250] ;  /* 0x0002500001057983 */ /* 0x000ee20000300800 */
        /* <DEDUP_REMOVED lines=12> */
.L_x_292:
[----:B------:R-:W-:Y:S05]  /*1c290*/  BSYNC B1 ;  /* 0x0000000000017941 */ /* 0x000fea0003800000 */
.L_x_291:
[----:B---3--:R-:W3:Y:S01]  /*1c2a0*/  LDL.LU R5, [R1+0x254] ;  /* 0x0002540001057983 */ /* 0x008ee20000300800 */
[----:B-----5:R-:W-:Y:S01]  /*1c2b0*/  LOP3.LUT R4, R4, 0xff, RZ, 0xc0, !PT ;  /* 0x000000ff04047812 */ /* 0x020fe200078ec0ff */
[----:B------:R-:W-:Y:S01]  /*1c2c0*/  BSSY B1, `(.L_x_293) ;  /* 0x0000013000017945 */ /* 0x000fe20003800000 */
[----:B------:R-:W-:Y:S02]  /*1c2d0*/  IADD3 R35, P1, R35, 0x88, RZ ;  /* 0x0000008823237810 */ /* 0x000fe40007f3e0ff */
[----:B------:R-:W-:Y:S02]  /*1c2e0*/  F2FP.F16.E4M3.UNPACK_B R4, R4 ;  /* 0x00000004ff04723e */ /* 0x000fe400020006ff */
[----:B------:R-:W-:Y:S01]  /*1c2f0*/  PRMT R6, RZ, 0x7610, R6 ;  /* 0x00007610ff067816 */ /* 0x000fe20000000006 */
[----:B------:R-:W-:Y:S01]  /*1c300*/  IMAD.X R36, RZ, RZ, R37, P1 ;  /* 0x000000ffff247224 */ /* 0x000fe200008e0625 */
[----:B------:R-:W-:Y:S01]  /*1c310*/  ISETP.GE.AND P1, PT, R34, 0x89, PT ;  /* 0x000000892200780c */ /* 0x000fe20003f26270 */
[----:B------:R-:W-:-:S02]  /*1c320*/  HADD2.F32 R4, -RZ, R4.H0_H0 ;  /* 0x20000004ff047230 */ /* 0x000fc40000004100 */
[----:B------:R-:W-:Y:S01]  /*1c330*/  IMAD R36, R36, UR6, RZ ;  /* 0x0000000624247c24 */ /* 0x000fe2000f8e02ff */
[----:B------:R-:W-:Y:S01]  /*1c340*/  ISETP.LT.OR P5, PT, R0, 0x1, !P1 ;  /* 0x000000010000780c */ /* 0x000fe20004fa1670 */
[----:B------:R-:W-:-:S04]  /*1c350*/  IMAD.WIDE.U32 R38, R35, UR6, R38 ;  /* 0x0000000623267c25 */ /* 0x000fc8000f8e0026 */
[----:B------:R-:W-:Y:S01]  /*1c360*/  FMUL R4, R4, UR21 ;  /* 0x0000001504047c20 */ /* 0x000fe20008400000 */
[----:B------:R-:W-:-:S03]  /*1c370*/  IMAD R35, R35, UR7, R36 ;  /* 0x0000000723237c24 */ /* 0x000fc6000f8e0224 */
[----:B---3--:R-:W-:Y:S01]  /*1c380*/  FFMA R5, R5, UR20, R4 ;  /* 0x0000001405057c23 */ /* 0x008fe20008000004 */
[----:B------:R-:W-:-:S04]  /*1c390*/  IADD3 R4, P3, R38, UR8, RZ ;  /* 0x0000000826047c10 */ /* 0x000fc8000ff7e0ff */
[----:B0-----:R-:W-:Y:S02]  /*1c3a0*/  F2FP.SATFINITE.E4M3.F32.PACK_AB_MERGE_C R7, RZ, R5, RZ ;  /* 0x00000005ff07723e */ /* 0x001fe400048070ff */
[----:B------:R-:W-:-:S03]  /*1c3b0*/  IADD3.X R5, R39, UR9, R35, P3, !PT ;  /* 0x0000000927057c10 */ /* 0x000fc60009ffe423 */
[----:B------:R0:W-:Y:S01]  /*1c3c0*/  @!P2 STG.E.U8 desc[UR14][R30.64+0x1], R7 ;  /* 0x000001071e00a986 */ /* 0x0001e2000c10110e */
[----:B------:R-:W-:Y:S05]  /*1c3d0*/  @P5 BRA `(.L_x_294) ;  /* 0x0000000000045947 */ /* 0x000fea0003800000 */
[----:B------:R3:W5:Y:S02]  /*1c3e0*/  LDG.E.U8 R6, desc[UR14][R4.64] ;  /* 0x0000000e04067981 */ /* 0x000764000c1e1100 */
.L_x_294:
[----:B------:R-:W-:Y:S05]  /*1c3f0*/  BSYNC B1 ;  /* 0x0000000000017941 */ /* 0x000fea0003800000 */
.L_x_293:
        /* <DEDUP_REMOVED lines=13> */
.L_x_296:
[----:B------:R-:W-:Y:S05]  /*1c4d0*/  BSYNC B1 ;  /* 0x0000000000017941 */ /* 0x000fea0003800000 */
.L_x_295:
        /* <DEDUP_REMOVED lines=13> */
.L_x_298:
[----:B------:R-:W-:Y:S05]  /*1c5b0*/  BSYNC B1 ;  /* 0x0000000000017941 */ /* 0x000fea0003800000 */
.L_x_297:
        /* <DEDUP_REMOVED lines=13> */
.L_x_300:
[----:B------:R-:W-:Y:S05]  /*1c690*/  BSYNC B1 ;  /* 0x0000000000017941 */ /* 0x000fea0003800000 */
.L_x_299:
        /* <DEDUP_REMOVED lines=13> */
.L_x_302:
[----:B------:R-:W-:Y:S05]  /*1c770*/  BSYNC B1 ;  /* 0x0000000000017941 */ /* 0x000fea0003800000 */
.L_x_301:
        /* <DEDUP_REMOVED lines=13> */
.L_x_304:
[----:B------:R-:W-:Y:S05]  /*1c850*/  BSYNC B1 ;  /* 0x0000000000017941 */ /* 0x000fea0003800000 */
.L_x_303:
        /* <DEDUP_REMOVED lines=13> */
.L_x_306:
[----:B------:R-:W-:Y:S05]  /*1c930*/  BSYNC B1 ;  /* 0x0000000000017941 */ /* 0x000fea0003800000 */
.L_x_305:
        /* <DEDUP_REMOVED lines=13> */
.L_x_308:
[----:B------:R-:W-:Y:S05]  /*1ca10*/  BSYNC B1 ;  /* 0x0000000000017941 */ /* 0x000fea0003800000 */
.L_x_307:
        /* <DEDUP_REMOVED lines=13> */
.L_x_310:
[----:B------:R-:W-:Y:S05]  /*1caf0*/  BSYNC B1 ;  /* 0x0000000000017941 */ /* 0x000fea0003800000 */
.L_x_309:
        /* <DEDUP_REMOVED lines=13> */
.L_x_312:
[----:B------:R-:W-:Y:S05]  /*1cbd0*/  BSYNC B1 ;  /* 0x0000000000017941 */ /* 0x000fea0003800000 */
.L_x_311:
        /* <DEDUP_REMOVED lines=13> */
.L_x_314:
[----:B------:R-:W-:Y:S05]  /*1ccb0*/  BSYNC B1 ;  /* 0x0000000000017941 */ /* 0x000fea0003800000 */
.L_x_313:
        /* <DEDUP_REMOVED lines=13> */
.L_x_316:
[----:B------:R-:W-:Y:S05]  /*1cd90*/  BSYNC B1 ;  /* 0x0000000000017941 */ /* 0x000fea0003800000 */
.L_x_315:
        /* <DEDUP_REMOVED lines=13> */
.L_x_318:
[----:B------:R-:W-:Y:S05]  /*1ce70*/  BSYNC B1 ;  /* 0x0000000000017941 */ /* 0x000fea0003800000 */
.L_x_317:
        /* <DEDUP_REMOVED lines=13> */
.L_x_320:
[----:B------:R-:W-:Y:S05]  /*1cf50*/  BSYNC B1 ;  /* 0x0000000000017941 */ /* 0x000fea0003800000 */
.L_x_319:
        /* <DEDUP_REMOVED lines=13> */
.L_x_322:
[----:B------:R-:W-:Y:S05]  /*1d030*/  BSYNC B1 ;  /* 0x0000000000017941 */ /* 0x000fea0003800000 */
.L_x_321:
        /* <DEDUP_REMOVED lines=13> */
.L_x_324:
[----:B------:R-:W-:Y:S05]  /*1d110*/  BSYNC B1 ;  /* 0x0000000000017941 */ /* 0x000fea0003800000 */
.L_x_323:
        /* <DEDUP_REMOVED lines=13> */
.L_x_326:
[----:B------:R-:W-:Y:S05]  /*1d1f0*/  BSYNC B1 ;  /* 0x0000000000017941 */ /* 0x000fea0003800000 */
.L_x_325:
        /* <DEDUP_REMOVED lines=13> */
.L_x_328:
[----:B------:R-:W-:Y:S05]  /*1d2d0*/  BSYNC B1 ;  /* 0x0000000000017941 */ /* 0x000fea0003800000 */
.L_x_327:
        /* <DEDUP_REMOVED lines=13> */
.L_x_330:
[----:B------:R-:W-:Y:S05]  /*1d3b0*/  BSYNC B1 ;  /* 0x0000000000017941 */ /* 0x000fea0003800000 */
.L_x_329:
        /* <DEDUP_REMOVED lines=13> */
.L_x_332:
[----:B------:R-:W-:Y:S05]  /*1d490*/  BSYNC B1 ;  /* 0x0000000000017941 */ /* 0x000fea0003800000 */
.L_x_331:
        /* <DEDUP_REMOVED lines=13> */
.L_x_334:
[----:B------:R-:W-:Y:S05]  /*1d570*/  BSYNC B1 ;  /* 0x0000000000017941 */ /* 0x000fea0003800000 */
.L_x_333:
        /* <DEDUP_REMOVED lines=13> */
.L_x_336:
[----:B------:R-:W-:Y:S05]  /*1d650*/  BSYNC B1 ;  /* 0x0000000000017941 */ /* 0x000fea0003800000 */
.L_x_335:
        /* <DEDUP_REMOVED lines=13> */
.L_x_338:
[----:B------:R-:W-:Y:S05]  /*1d730*/  BSYNC B1 ;  /* 0x0000000000017941 */ /* 0x000fea0003800000 */
.L_x_337:
        /* <DEDUP_REMOVED lines=13> */
.L_x_340:
[----:B------:R-:W-:Y:S05]  /*1d810*/  BSYNC B1 ;  /* 0x0000000000017941 */ /* 0x000fea0003800000 */
.L_x_339:
        /* <DEDUP_REMOVED lines=13> */
.L_x_342:
[----:B------:R-:W-:Y:S05]  /*1d8f0*/  BSYNC B1 ;  /* 0x0000000000017941 */ /* 0x000fea0003800000 */
.L_x_341:
        /* <DEDUP_REMOVED lines=13> */
.L_x_344:
[----:B------:R-:W-:Y:S05]  /*1d9d0*/  BSYNC B1 ;  /* 0x0000000000017941 */ /* 0x000fea0003800000 */
.L_x_343:
        /* <DEDUP_REMOVED lines=13> */
.L_x_346:
[----:B------:R-:W-:Y:S05]  /*1dab0*/  BSYNC B1 ;  /* 0x0000000000017941 */ /* 0x000fea0003800000 */
.L_x_345:
        /* <DEDUP_REMOVED lines=13> */
.L_x_348:
[----:B------:R-:W-:Y:S05]  /*1db90*/  BSYNC B1 ;  /* 0x0000000000017941 */ /* 0x000fea0003800000 */
.L_x_347:
        /* <DEDUP_REMOVED lines=13> */
.L_x_350:
[----:B------:R-:W-:Y:S05]  /*1dc70*/  BSYNC B1 ;  /* 0x0000000000017941 */ /* 0x000fea0003800000 */
.L_x_349:
        /* <DEDUP_REMOVED lines=13> */
.L_x_352:
[----:B------:R-:W-:Y:S05]  /*1dd50*/  BSYNC B1 ;  /* 0x0000000000017941 */ /* 0x000fea0003800000 */
.L_x_351:
        /* <DEDUP_REMOVED lines=13> */
.L_x_354:
[----:B------:R-:W-:Y:S05]  /*1de30*/  BSYNC B1 ;  /* 0x0000000000017941 */ /* 0x000fea0003800000 */
.L_x_353:
        /* <DEDUP_REMOVED lines=13> */
.L_x_356:
[----:B------:R-:W-:Y:S05]  /*1df10*/  BSYNC B1 ;  /* 0x0000000000017941 */ /* 0x000fea0003800000 */
.L_x_355:
        /* <DEDUP_REMOVED lines=13> */
.L_x_358:
[----:B------:R-:W-:Y:S05]  /*1dff0*/  BSYNC B1 ;  /* 0x0000000000017941 */ /* 0x000fea0003800000 */
.L_x_357:
        /* <DEDUP_REMOVED lines=13> */
.L_x_360:
[----:B------:R-:W-:Y:S05]  /*1e0d0*/  BSYNC B1 ;  /* 0x0000000000017941 */ /* 0x000fea0003800000 */
.L_x_359:
        /* <DEDUP_REMOVED lines=13> */
.L_x_362:
[----:B------:R-:W-:Y:S05]  /*1e1b0*/  BSYNC B1 ;  /* 0x0000000000017941 */ /* 0x000fea0003800000 */
.L_x_361:
        /* <DEDUP_REMOVED lines=13> */
.L_x_364:
[----:B------:R-:W-:Y:S05]  /*1e290*/  BSYNC B1 ;  /* 0x0000000000017941 */ /* 0x000fea0003800000 */
.L_x_363:
        /* <DEDUP_REMOVED lines=13> */
.L_x_366:
[----:B------:R-:W-:Y:S05]  /*1e370*/  BSYNC B1 ;  /* 0x0000000000017941 */ /* 0x000fea0003800000 */
.L_x_365:
        /* <DEDUP_REMOVED lines=13> */
.L_x_368:
[----:B------:R-:W-:Y:S05]  /*1e450*/  BSYNC B1 ;  /* 0x0000000000017941 */ /* 0x000fea0003800000 */
.L_x_367:
        /* <DEDUP_REMOVED lines=13> */
.L_x_370:
[----:B------:R-:W-:Y:S05]  /*1e530*/  BSYNC B1 ;  /* 0x0000000000017941 */ /* 0x000fea0003800000 */
.L_x_369:
        /* <DEDUP_REMOVED lines=13> */
.L_x_372:
[----:B------:R-:W-:Y:S05]  /*1e610*/  BSYNC B1 ;  /* 0x0000000000017941 */ /* 0x000fea0003800000 */
.L_x_371:
        /* <DEDUP_REMOVED lines=13> */
.L_x_374:
[----:B------:R-:W-:Y:S05]  /*1e6f0*/  BSYNC B1 ;  /* 0x0000000000017941 */ /* 0x000fea0003800000 */
.L_x_373:
        /* <DEDUP_REMOVED lines=13> */
.L_x_376:
[----:B------:R-:W-:Y:S05]  /*1e7d0*/  BSYNC B1 ;  /* 0x0000000000017941 */ /* 0x000fea0003800000 */
.L_x_375:
        /* <DEDUP_REMOVED lines=13> */
.L_x_378:
[----:B------:R-:W-:Y:S05]  /*1e8b0*/  BSYNC B1 ;  /* 0x0000000000017941 */ /* 0x000fea0003800000 */
.L_x_377:
        /* <DEDUP_REMOVED lines=13> */
.L_x_380:
[----:B------:R-:W-:Y:S05]  /*1e990*/  BSYNC B1 ;  /* 0x0000000000017941 */ /* 0x000fea0003800000 */
.L_x_379:
        /* <DEDUP_REMOVED lines=13> */
.L_x_382:
[----:B------:R-:W-:Y:S05]  /*1ea70*/  BSYNC B1 ;  /* 0x0000000000017941 */ /* 0x000fea0003800000 */
.L_x_381:
        /* <DEDUP_REMOVED lines=13> */
.L_x_384:
[----:B------:R-:W-:Y:S05]  /*1eb50*/  BSYNC B1 ;  /* 0x0000000000017941 */ /* 0x000fea0003800000 */
.L_x_383:
        /* <DEDUP_REMOVED lines=13> */
.L_x_386:
[----:B------:R-:W-:Y:S05]  /*1ec30*/  BSYNC B1 ;  /* 0x0000000000017941 */ /* 0x000fea0003800000 */
.L_x_385:
        /* <DEDUP_REMOVED lines=13> */
.L_x_388:
[----:B------:R-:W-:Y:S05]  /*1ed10*/  BSYNC B1 ;  /* 0x0000000000017941 */ /* 0x000fea0003800000 */
.L_x_387:
        /* <DEDUP_REMOVED lines=13> */
.L_x_390:
[----:B------:R-:W-:Y:S05]  /*1edf0*/  BSYNC B1 ;  /* 0x0000000000017941 */ /* 0x000fea0003800000 */
.L_x_389:
        /* <DEDUP_REMOVED lines=13> */
.L_x_392:
[----:B------:R-:W-:Y:S05]  /*1eed0*/  BSYNC B1 ;  /* 0x0000000000017941 */ /* 0x000fea0003800000 */
.L_x_391:
        /* <DEDUP_REMOVED lines=13> */
.L_x_394:
[----:B------:R-:W-:Y:S05]  /*1efb0*/  BSYNC B1 ;  /* 0x0000000000017941 */ /* 0x000fea0003800000 */
.L_x_393:
        /* <DEDUP_REMOVED lines=13> */
.L_x_396:
[----:B------:R-:W-:Y:S05]  /*1f090*/  BSYNC B1 ;  /* 0x0000000000017941 */ /* 0x000fea0003800000 */
.L_x_395:
        /* <DEDUP_REMOVED lines=13> */
.L_x_398:
[----:B------:R-:W-:Y:S05]  /*1f170*/  BSYNC B1 ;  /* 0x0000000000017941 */ /* 0x000fea0003800000 */
.L_x_397:
        /* <DEDUP_REMOVED lines=13> */
.L_x_400:
[----:B------:R-:W-:Y:S05]  /*1f250*/  BSYNC B1 ;  /* 0x0000000000017941 */ /* 0x000fea0003800000 */
.L_x_399:
        /* <DEDUP_REMOVED lines=13> */
.L_x_402:
[----:B------:R-:W-:Y:S05]  /*1f330*/  BSYNC B1 ;  /* 0x0000000000017941 */ /* 0x000fea0003800000 */
.L_x_401:
        /* <DEDUP_REMOVED lines=13> */
.L_x_404:
[----:B------:R-:W-:Y:S05]  /*1f410*/  BSYNC B1 ;  /* 0x0000000000017941 */ /* 0x000fea0003800000 */
.L_x_403:
        /* <DEDUP_REMOVED lines=13> */
.L_x_406:
[----:B------:R-:W-:Y:S05]  /*1f4f0*/  BSYNC B1 ;  /* 0x0000000000017941 */ /* 0x000fea0003800000 */
.L_x_405:
        /* <DEDUP_REMOVED lines=13> */
.L_x_408:
[----:B------:R-:W-:Y:S05]  /*1f5d0*/  BSYNC B1 ;  /* 0x0000000000017941 */ /* 0x000fea0003800000 */
.L_x_407:
        /* <DEDUP_REMOVED lines=13> */
.L_x_410:
[----:B------:R-:W-:Y:S05]  /*1f6b0*/  BSYNC B1 ;  /* 0x0000000000017941 */ /* 0x000fea0003800000 */
.L_x_409:
        /* <DEDUP_REMOVED lines=13> */
.L_x_412:
[----:B------:R-:W-:Y:S05]  /*1f790*/  BSYNC B1 ;  /* 0x0000000000017941 */ /* 0x000fea0003800000 */
.L_x_411:
        /* <DEDUP_REMOVED lines=13> */
.L_x_414:
[----:B------:R-:W-:Y:S05]  /*1f870*/  BSYNC B1 ;  /* 0x0000000000017941 */ /* 0x000fea0003800000 */
.L_x_413:
        /* <DEDUP_REMOVED lines=13> */
.L_x_416:
[----:B------:R-:W-:Y:S05]  /*1f950*/  BSYNC B1 ;  /* 0x0000000000017941 */ /* 0x000fea0003800000 */
.L_x_415:
        /* <DEDUP_REMOVED lines=13> */
.L_x_418:
[----:B------:R-:W-:Y:S05]  /*1fa30*/  BSYNC B1 ;  /* 0x0000000000017941 */ /* 0x000fea0003800000 */
.L_x_417:
        /* <DEDUP_REMOVED lines=13> */
.L_x_420:
[----:B------:R-:W-:Y:S05]  /*1fb10*/  BSYNC B1 ;  /* 0x0000000000017941 */ /* 0x000fea0003800000 */
.L_x_419:
        /* <DEDUP_REMOVED lines=13> */
.L_x_422:
[----:B------:R-:W-:Y:S05]  /*1fbf0*/  BSYNC B1 ;  /* 0x0000000000017941 */ /* 0x000fea0003800000 */
.L_x_421:
        /* <DEDUP_REMOVED lines=13> */
.L_x_424:
[----:B------:R-:W-:Y:S05]  /*1fcd0*/  BSYNC B1 ;  /* 0x0000000000017941 */ /* 0x000fea0003800000 */
.L_x_423:
        /* <DEDUP_REMOVED lines=13> */
.L_x_426:
[----:B------:R-:W-:Y:S05]  /*1fdb0*/  BSYNC B1 ;  /* 0x0000000000017941 */ /* 0x000fea0003800000 */
.L_x_425:
        /* <DEDUP_REMOVED lines=13> */
.L_x_428:
[----:B------:R-:W-:Y:S05]  /*1fe90*/  BSYNC B1 ;  /* 0x0000000000017941 */ /* 0x000fea0003800000 */
.L_x_427:
        /* <DEDUP_REMOVED lines=13> */
.L_x_430:
[----:B------:R-:W-:Y:S05]  /*1ff70*/  BSYNC B1 ;  /* 0x0000000000017941 */ /* 0x000fea0003800000 */
.L_x_429:
        /* <DEDUP_REMOVED lines=13> */
.L_x_432:
[----:B------:R-:W-:Y:S05]  /*20050*/  BSYNC B1 ;  /* 0x0000000000017941 */ /* 0x000fea0003800000 */
.L_x_431:
        /* <DEDUP_REMOVED lines=13> */
.L_x_434:
[----:B------:R-:W-:Y:S05]  /*20130*/  BSYNC B1 ;  /* 0x0000000000017941 */ /* 0x000fea0003800000 */
.L_x_433:
        /* <DEDUP_REMOVED lines=13> */
.L_x_436:
[----:B------:R-:W-:Y:S05]  /*20210*/  BSYNC B1 ;  /* 0x0000000000017941 */ /* 0x000fea0003800000 */
.L_x_435:
        /* <DEDUP_REMOVED lines=13> */
.L_x_438:
[----:B------:R-:W-:Y:S05]  /*202f0*/  BSYNC B1 ;  /* 0x0000000000017941 */ /* 0x000fea0003800000 */
.L_x_437:
        /* <DEDUP_REMOVED lines=13> */
.L_x_440:
[----:B------:R-:W-:Y:S05]  /*203d0*/  BSYNC B1 ;  /* 0x0000000000017941 */ /* 0x000fea0003800000 */
.L_x_439:
        /* <DEDUP_REMOVED lines=13> */
.L_x_442:
[----:B------:R-:W-:Y:S05]  /*204b0*/  BSYNC B1 ;  /* 0x0000000000017941 */ /* 0x000fea0003800000 */
.L_x_441:
        /* <DEDUP_REMOVED lines=13> */
.L_x_444:
[----:B------:R-:W-:Y:S05]  /*20590*/  BSYNC B1 ;  /* 0x0000000000017941 */ /* 0x000fea0003800000 */
.L_x_443:
        /* <DEDUP_REMOVED lines=13> */
.L_x_446:
[----:B------:R-:W-:Y:S05]  /*20670*/  BSYNC B1 ;  /* 0x0000000000017941 */ /* 0x000fea0003800000 */
.L_x_445:
        /* <DEDUP_REMOVED lines=13> */
.L_x_448:
[----:B------:R-:W-:Y:S05]  /*20750*/  BSYNC B1 ;  /* 0x0000000000017941 */ /* 0x000fea0003800000 */
.L_x_447:
        /* <DEDUP_REMOVED lines=13> */
.L_x_450:
[----:B------:R-:W-:Y:S05]  /*20830*/  BSYNC B1 ;  /* 0x0000000000017941 */ /* 0x000fea0003800000 */
.L_x_449:
        /* <DEDUP_REMOVED lines=13> */
.L_x_452:
[----:B------:R-:W-:Y:S05]  /*20910*/  BSYNC B1 ;  /* 0x0000000000017941 */ /* 0x000fea0003800000 */
.L_x_451:
        /* <DEDUP_REMOVED lines=13> */
.L_x_454:
[----:B------:R-:W-:Y:S05]  /*209f0*/  BSYNC B1 ;  /* 0x0000000000017941 */ /* 0x000fea0003800000 */
.L_x_453:
        /* <DEDUP_REMOVED lines=13> */
.L_x_456:
[----:B------:R-:W-:Y:S05]  /*20ad0*/  BSYNC B1 ;  /* 0x0000000000017941 */ /* 0x000fea0003800000 */
.L_x_455:
        /* <DEDUP_REMOVED lines=13> */
.L_x_458:
[----:B------:R-:W-:Y:S05]  /*20bb0*/  BSYNC B1 ;  /* 0x0000000000017941 */ /* 0x000fea0003800000 */
.L_x_457:
        /* <DEDUP_REMOVED lines=13> */
.L_x_460:
[----:B------:R-:W-:Y:S05]  /*20c90*/  BSYNC B1 ;  /* 0x0000000000017941 */ /* 0x000fea0003800000 */
.L_x_459:
        /* <DEDUP_REMOVED lines=13> */
.L_x_462:
[----:B------:R-:W-:Y:S05]  /*20d70*/  BSYNC B1 ;  /* 0x0000000000017941 */ /* 0x000fea0003800000 */
.L_x_461:
        /* <DEDUP_REMOVED lines=13> */
.L_x_464:
[----:B------:R-:W-:Y:S05]  /*20e50*/  BSYNC B1 ;  /* 0x0000000000017941 */ /* 0x000fea0003800000 */
.L_x_463:
        /* <DEDUP_REMOVED lines=13> */
.L_x_466:
[----:B------:R-:W-:Y:S05]  /*20f30*/  BSYNC B1 ;  /* 0x0000000000017941 */ /* 0x000fea0003800000 */
.L_x_465:
        /* <DEDUP_REMOVED lines=13> */
.L_x_468:
[----:B------:R-:W-:Y:S05]  /*21010*/  BSYNC B1 ;  /* 0x0000000000017941 */ /* 0x000fea0003800000 */
.L_x_467:
        /* <DEDUP_REMOVED lines=13> */
.L_x_470:
[----:B------:R-:W-:Y:S05]  /*210f0*/  BSYNC B1 ;  /* 0x0000000000017941 */ /* 0x000fea0003800000 */
.L_x_469:
        /* <DEDUP_REMOVED lines=13> */
.L_x_472:
[----:B------:R-:W-:Y:S05]  /*211d0*/  BSYNC B1 ;  /* 0x0000000000017941 */ /* 0x000fea0003800000 */
.L_x_471:
        /* <DEDUP_REMOVED lines=13> */
.L_x_474:
[----:B------:R-:W-:Y:S05]  /*212b0*/  BSYNC B1 ;  /* 0x0000000000017941 */ /* 0x000fea0003800000 */
.L_x_473:
        /* <DEDUP_REMOVED lines=13> */
.L_x_476:
[----:B------:R-:W-:Y:S05]  /*21390*/  BSYNC B1 ;  /* 0x0000000000017941 */ /* 0x000fea0003800000 */
.L_x_475:
        /* <DEDUP_REMOVED lines=13> */
.L_x_478:
[----:B------:R-:W-:Y:S05]  /*21470*/  BSYNC B1 ;  /* 0x0000000000017941 */ /* 0x000fea0003800000 */
.L_x_477:
        /* <DEDUP_REMOVED lines=13> */
.L_x_480:
[----:B------:R-:W-:Y:S05]  /*21550*/  BSYNC B1 ;  /* 0x0000000000017941 */ /* 0x000fea0003800000 */
.L_x_479:
        /* <DEDUP_REMOVED lines=13> */
.L_x_482:
[----:B------:R-:W-:Y:S05]  /*21630*/  BSYNC B1 ;  /* 0x0000000000017941 */ /* 0x000fea0003800000 */
.L_x_481:
        /* <DEDUP_REMOVED lines=13> */
.L_x_484:
[----:B------:R-:W-:Y:S05]  /*21710*/  BSYNC B1 ;  /* 0x0000000000017941 */ /* 0x000fea0003800000 */
.L_x_483:
        /* <DEDUP_REMOVED lines=13> */
.L_x_486:
[----:B------:R-:W-:Y:S05]  /*217f0*/  BSYNC B1 ;  /* 0x0000000000017941 */ /* 0x000fea0003800000 */
.L_x_485:
        /* <DEDUP_REMOVED lines=13> */
.L_x_488:
[----:B------:R-:W-:Y:S05]  /*218d0*/  BSYNC B1 ;  /* 0x0000000000017941 */ /* 0x000fea0003800000 */
.L_x_487:
        /* <DEDUP_REMOVED lines=13> */
.L_x_490:
[----:B------:R-:W-:Y:S05]  /*219b0*/  BSYNC B1 ;  /* 0x0000000000017941 */ /* 0x000fea0003800000 */
.L_x_489:
        /* <DEDUP_REMOVED lines=13> */
.L_x_492:
[----:B------:R-:W-:Y:S05]  /*21a90*/  BSYNC B1 ;  /* 0x0000000000017941 */ /* 0x000fea0003800000 */
.L_x_491:
        /* <DEDUP_REMOVED lines=13> */
.L_x_494:
[----:B------:R-:W-:Y:S05]  /*21b70*/  BSYNC B1 ;  /* 0x0000000000017941 */ /* 0x000fea0003800000 */
.L_x_493:
        /* <DEDUP_REMOVED lines=13> */
.L_x_496:
[----:B------:R-:W-:Y:S05]  /*21c50*/  BSYNC B1 ;  /* 0x0000000000017941 */ /* 0x000fea0003800000 */
.L_x_495:
        /* <DEDUP_REMOVED lines=13> */
.L_x_498:
[----:B------:R-:W-:Y:S05]  /*21d30*/  BSYNC B1 ;  /* 0x0000000000017941 */ /* 0x000fea0003800000 */
.L_x_497:
        /* <DEDUP_REMOVED lines=13> */
.L_x_500:
[----:B------:R-:W-:Y:S05]  /*21e10*/  BSYNC B1 ;  /* 0x0000000000017941 */ /* 0x000fea0003800000 */
.L_x_499:
        /* <DEDUP_REMOVED lines=13> */
.L_x_502:
[----:B------:R-:W-:Y:S05]  /*21ef0*/  BSYNC B1 ;  /* 0x0000000000017941 */ /* 0x000fea0003800000 */
.L_x_501:
        /* <DEDUP_REMOVED lines=13> */
.L_x_504:
[----:B------:R-:W-:Y:S05]  /*21fd0*/  BSYNC B1 ;  /* 0x0000000000017941 */ /* 0x000fea0003800000 */
.L_x_503:
        /* <DEDUP_REMOVED lines=13> */
.L_x_506:
[----:B------:R-:W-:Y:S05]  /*220b0*/  BSYNC B1 ;  /* 0x0000000000017941 */ /* 0x000fea0003800000 */
.L_x_505:
        /* <DEDUP_REMOVED lines=13> */
.L_x_508:
[----:B------:R-:W-:Y:S05]  /*22190*/  BSYNC B1 ;  /* 0x0000000000017941 */ /* 0x000fea0003800000 */
.L_x_507:
        /* <DEDUP_REMOVED lines=13> */
.L_x_510:
[----:B------:R-:W-:Y:S05]  /*22270*/  BSYNC B1 ;  /* 0x0000000000017941 */ /* 0x000fea0003800000 */
.L_x_509:
        /* <DEDUP_REMOVED lines=13> */
.L_x_512:
[----:B------:R-:W-:Y:S05]  /*22350*/  BSYNC B1 ;  /* 0x0000000000017941 */ /* 0x000fea0003800000 */
.L_x_511:
        /* <DEDUP_REMOVED lines=13> */
.L_x_514:
[----:B------:R-:W-:Y:S05]  /*22430*/  BSYNC B1 ;  /* 0x0000000000017941 */ /* 0x000fea0003800000 */
.L_x_513:
        /* <DEDUP_REMOVED lines=13> */
.L_x_516:
[----:B------:R-:W-:Y:S05]  /*22510*/  BSYNC B1 ;  /* 0x0000000000017941 */ /* 0x000fea0003800000 */
.L_x_515:
        /* <DEDUP_REMOVED lines=13> */
.L_x_518:
[----:B------:R-:W-:Y:S05]  /*225f0*/  BSYNC B1 ;  /* 0x0000000000017941 */ /* 0x000fea0003800000 */
.L_x_517:
        /* <DEDUP_REMOVED lines=13> */
.L_x_520:
[----:B------:R-:W-:Y:S05]  /*226d0*/  BSYNC B1 ;  /* 0x0000000000017941 */ /* 0x000fea0003800000 */
.L_x_519:
        /* <DEDUP_REMOVED lines=13> */
.L_x_522:
[----:B------:R-:W-:Y:S05]  /*227b0*/  BSYNC B1 ;  /* 0x0000000000017941 */ /* 0x000fea0003800000 */
.L_x_521:
        /* <DEDUP_REMOVED lines=13> */
.L_x_524:
[----:B------:R-:W-:Y:S05]  /*22890*/  BSYNC B1 ;  /* 0x0000000000017941 */ /* 0x000fea0003800000 */
.L_x_523:
        /* <DEDUP_REMOVED lines=13> */
.L_x_526:
[----:B------:R-:W-:Y:S05]  /*22970*/  BSYNC B1 ;  /* 0x0000000000017941 */ /* 0x000fea0003800000 */
.L_x_525:
        /* <DEDUP_REMOVED lines=13> */
.L_x_528:
[----:B------:R-:W-:Y:S05]  /*22a50*/  BSYNC B1 ;  /* 0x0000000000017941 */ /* 0x000fea0003800000 */
.L_x_527:
        /* <DEDUP_REMOVED lines=13> */
.L_x_530:
[----:B------:R-:W-:Y:S05]  /*22b30*/  BSYNC B1 ;  /* 0x0000000000017941 */ /* 0x000fea0003800000 */
.L_x_529:
        /* <DEDUP_REMOVED lines=13> */
.L_x_532:
[----:B------:R-:W-:Y:S05]  /*22c10*/  BSYNC B1 ;  /* 0x0000000000017941 */ /* 0x000fea0003800000 */
.L_x_531:
        /* <DEDUP_REMOVED lines=13> */
.L_x_534:
[----:B------:R-:W-:Y:S05]  /*22cf0*/  BSYNC B1 ;  /* 0x0000000000017941 */ /* 0x000fea0003800000 */
.L_x_533:
        /* <DEDUP_REMOVED lines=13> */
.L_x_536:
[----:B------:R-:W-:Y:S05]  /*22dd0*/  BSYNC B1 ;  /* 0x0000000000017941 */ /* 0x000fea0003800000 */
.L_x_535:
        /* <DEDUP_REMOVED lines=13> */
.L_x_538:
[----:B------:R-:W-:Y:S05]  /*22eb0*/  BSYNC B1 ;  /* 0x0000000000017941 */ /* 0x000fea0003800000 */
.L_x_537:
        /* <DEDUP_REMOVED lines=13> */
.L_x_540:
[----:B------:R-:W-:Y:S05]  /*22f90*/  BSYNC B1 ;  /* 0x0000000000017941 */ /* 0x000fea0003800000 */
.L_x_539:
[----:B--234-:R-:W2:Y:S01]  /*22fa0*/  LDL.LU R3, [R1+0x444] ;  /* 0x0004440001037983 */ /* 0x01cea20000300800 */
[----:B-----5:R-:W-:Y:S01]  /*22fb0*/  LOP3.LUT R6, R6, 0xff, RZ, 0xc0, !PT ;  /* 0x000000ff06067812 */ /* 0x020fe200078ec0ff */
[----:B------:R-:W-:Y:S01]  /*22fc0*/  BSSY B1, `(.L_x_541) ;  /* 0x000000b000017945 */ /* 0x000fe20003800000 */
[----:B------:R-:W-:Y:S02]  /*22fd0*/  ISETP.LT.OR P2, PT, R0, 0xf9, !P1 ;  /* 0x000000f90000780c */ /* 0x000fe40004f41670 */
[----:B------:R-:W-:Y:S02]  /*22fe0*/  F2FP.F16.E4M3.UNPACK_B R6, R6 ;  /* 0x00000006ff06723e */ /* 0x000fe400020006ff */
[----:B------:R-:W-:-:S03]  /*22ff0*/  PRMT R2, RZ, 0x7610, R2 ;  /* 0x00007610ff027816 */ /* 0x000fc60000000002 */
[----:B------:R-:W-:-:S05]  /*23000*/  HADD2.F32 R6, -RZ, R6.H0_H0 ;  /* 0x20000006ff067230 */ /* 0x000fca0000004100 */
[----:B------:R-:W-:-:S04]  /*23010*/  FMUL R6, R6, UR21 ;  /* 0x0000001506067c20 */ /* 0x000fc80008400000 */
[----:B--2---:R-:W-:-:S05]  /*23020*/  FFMA R6, R3, UR20, R6 ;  /* 0x0000001403067c23 */ /* 0x004fca0008000006 */
[----:B------:R-:W-:-:S05]  /*23030*/  F2FP.SATFINITE.E4M3.F32.PACK_AB_MERGE_C R3, RZ, R6, RZ ;  /* 0x00000006ff03723e */ /* 0x000fca00048070ff */
[----:B------:R2:W-:Y:S01]  /*23040*/  @!P0 STG.E.U8 desc[UR14][R30.64+0xf9], R3 ;  /* 0x0000f9031e008986 */ /* 0x0005e2000c10110e */
[----:B------:R-:W-:Y:S05]  /*23050*/  @P2 BRA `(.L_x_542) ;  /* 0x0000000000042947 */ /* 0x000fea0003800000 */
[----:B------:R3:W5:Y:S02]  /*23060*/  LDG.E.U8 R2, desc[UR14][R4.64+0xf8] ;  /* 0x0000f80e04027981 */ /* 0x000764000c1e1100 */
.L_x_542:
[----:B------:R-:W-:Y:S05]  /*23070*/  BSYNC B1 ;  /* 0x0000000000017941 */ /* 0x000fea0003800000 */
.L_x_541:
[----:B--2---:R-:W2:Y:S01]  /*23080*/  LDL.LU R3, [R1+0x448] ;  /* 0x0004480001037983 */ /* 0x004ea20000300800 */
        /* <DEDUP_REMOVED lines=12> */
.L_x_544:
[----:B------:R-:W-:Y:S05]  /*23150*/  BSYNC B1 ;  /* 0x0000000000017941 */ /* 0x000fea0003800000 */
.L_x_543:
[----:B------:R-:W-:Y:S05]  /*23160*/  @P1 BRA `(.L_x_545) ;  /* 0x0000004800841947 */ /* 0x000fea0003800000 */
[----:B------:R-:W2:Y:S01]  /*23170*/  LDL.LU R2, [R1+0x44c] ;  /* 0x00044c0001027983 */ /* 0x000ea20000300800 */
[----:B-----5:R-:W-:-:S04]  /*23180*/  LOP3.LUT R0, R0, 0xff, RZ, 0xc0, !PT ;  /* 0x000000ff00007812 */ /* 0x020fc800078ec0ff */
[----:B------:R-:W-:-:S05]  /*23190*/  F2FP.F16.E4M3.UNPACK_B R0, R0 ;  /* 0x00000000ff00723e */ /* 0x000fca00020006ff */
[----:B------:R-:W-:-:S05]  /*231a0*/  HADD2.F32 R0, -RZ, R0.H0_H0 ;  /* 0x20000000ff007230 */ /* 0x000fca0000004100 */
[----:B------:R-:W-:-:S04]  /*231b0*/  FMUL R0, R0, UR21 ;  /* 0x0000001500007c20 */ /* 0x000fc80008400000 */
[----:B--2---:R-:W-:-:S05]  /*231c0*/  FFMA R0, R2, UR20, R0 ;  /* 0x0000001402007c23 */ /* 0x004fca0008000000 */
[----:B------:R-:W-:-:S05]  /*231d0*/  F2FP.SATFINITE.E4M3.F32.PACK_AB_MERGE_C R3, RZ, R0, RZ ;  /* 0x00000000ff03723e */ /* 0x000fca00048070ff */
[----:B------:R2:W-:Y:S01]  /*231e0*/  STG.E.U8 desc[UR14][R28.64+0xf9], R3 ;  /* 0x0000f9031c007986 */ /* 0x0005e2000c10110e */
[----:B------:R-:W-:Y:S05]  /*231f0*/  BRA `(.L_x_545) ;  /* 0x0000004800607947 */ /* 0x000fea0003800000 */
.L_x_32:
[----:B------:R-:W-:Y:S01]  /*23200*/  ISETP.GE.AND P3, PT, R34, 0x1, PT ;  /* 0x000000012200780c */ /* 0x000fe20003f66270 */
[----:B-----5:R-:W-:Y:S01]  /*23210*/  FMUL R2, R2, UR20 ;  /* 0x0000001402027c20 */ /* 0x020fe20008400000 */
[----:B------:R-:W3:Y:S02]  /*23220*/  LDL.LU R40, [R1+0x200] ;  /* 0x0002000001287983 */ /* 0x000ee40000300800 */
[----:B------:R-:W-:Y:S02]  /*23230*/  ISETP.LT.OR P0, PT, R0, 0x1, !P3 ;  /* 0x000000010000780c */ /* 0x000fe40005f01670 */
[----:B------:R-:W-:Y:S01]  /*23240*/  F2FP.SATFINITE.E4M3.F32.PACK_AB_MERGE_C R2, RZ, R2, RZ ;  /* 0x00000002ff02723e */ /* 0x000fe200048070ff */
[----:B------:R-:W-:Y:S01]  /*23250*/  FMUL R3, R3, UR20 ;  /* 0x0000001403037c20 */ /* 0x000fe20008400000 */
[----:B------:R-:W-:Y:S01]  /*23260*/  ISETP.GE.AND P2, PT, R34, 0x9, PT ;  /* 0x000000092200780c */ /* 0x000fe20003f46270 */
[----:B------:R-:W-:Y:S01]  /*23270*/  FMUL R4, R4, UR20 ;  /* 0x0000001404047c20 */ /* 0x000fe20008400000 */
[----:B------:R-:W-:Y:S01]  /*23280*/  FMUL R5, R5, UR20 ;  /* 0x0000001405057c20 */ /* 0x000fe20008400000 */
[----:B------:R-:W-:Y:S01]  /*23290*/  ISETP.LT.OR P1, PT, R0, 0x9, !P3 ;  /* 0x000000090000780c */ /* 0x000fe20005f21670 */
[----:B------:R-:W-:Y:S01]  /*232a0*/  FMUL R6, R6, UR20 ;  /* 0x0000001406067c20 */ /* 0x000fe20008400000 */
[----:B------:R-:W-:Y:S01]  /*232b0*/  FMUL R7, R7, UR20 ;  /* 0x0000001407077c20 */ /* 0x000fe20008400000 */
[----:B------:R-:W-:Y:S01]  /*232c0*/  FMUL R8, R8, UR20 ;  /* 0x0000001408087c20 */ /* 0x000fe20008400000 */
[----:B------:R-:W-:Y:S01]  /*232d0*/  FMUL R9, R9, UR20 ;  /* 0x0000001409097c20 */ /* 0x000fe20008400000 */
[----:B------:R-:W-:Y:S01]  /*232e0*/  FMUL R10, R10, UR20 ;  /* 0x000000140a0a7c20 */ /* 0x000fe20008400000 */
[----:B------:R-:W-:Y:S01]  /*232f0*/  @!P0 STG.E.U8 desc[UR14][R24.64], R2 ;  /* 0x0000000218008986 */ /* 0x000fe2000c10110e */
[----:B------:R-:W-:-:S02]  /*23300*/  ISETP.LT.OR P0, PT, R0, 0x2, !P3 ;  /* 0x000000020000780c */ /* 0x000fc40005f01670 */
[----:B------:R-:W-:Y:S01]  /*23310*/  F2FP.SATFINITE.E4M3.F32.PACK_AB_MERGE_C R3, RZ, R3, RZ ;  /* 0x00000003ff03723e */ /* 0x000fe200048070ff */
[----:B------:R-:W-:Y:S01]  /*23320*/  FMUL R11, R11, UR20 ;  /* 0x000000140b0b7c20 */ /* 0x000fe20008400000 */
[----:B------:R-:W-:Y:S01]  /*23330*/  F2FP.SATFINITE.E4M3.F32.PACK_AB_MERGE_C R4, RZ, R4, RZ ;  /* 0x00000004ff04723e */ /* 0x000fe200048070ff */
[----:B------:R-:W-:Y:S01]  /*23340*/  FMUL R12, R12, UR20 ;  /* 0x000000140c0c7c20 */ /* 0x000fe20008400000 */
[----:B------:R-:W-:Y:S01]  /*23350*/  FMUL R13, R13, UR20 ;  /* 0x000000140d0d7c20 */ /* 0x000fe20008400000 */
[----:B------:R-:W-:Y:S01]  /*23360*/  FMUL R14, R14, UR20 ;  /* 0x000000140e0e7c20 */ /* 0x000fe20008400000 */
[----:B------:R-:W-:Y:S01]  /*23370*/  FMUL R15, R15, UR20 ;  /* 0x000000140f0f7c20 */ /* 0x000fe20008400000 */
[----:B------:R-:W-:Y:S01]  /*23380*/  FMUL R16, R16, UR20 ;  /* 0x0000001410107c20 */ /* 0x000fe20008400000 */
[----:B------:R-:W-:Y:S01]  /*23390*/  FMUL R17, R17, UR20 ;  /* 0x0000001411117c20 */ /* 0x000fe20008400000 */
[----:B------:R-:W-:Y:S01]  /*233a0*/  FMUL R18, R18, UR20 ;  /* 0x0000001412127c20 */ /* 0x000fe20008400000 */
[----:B------:R-:W-:Y:S01]  /*233b0*/  FMUL R19, R19, UR20 ;  /* 0x0000001413137c20 */ /* 0x000fe20008400000 */
[----:B------:R0:W-:Y:S01]  /*233c0*/  @!P0 STG.E.U8 desc[UR14][R24.64+0x1], R3 ;  /* 0x0000010318008986 */ /* 0x0001e2000c10110e */
[----:B------:R-:W-:-:S02]  /*233d0*/  ISETP.LT.OR P0, PT, R0, 0x1, !P2 ;  /* 0x000000010000780c */ /* 0x000fc40005701670 */
[----:B------:R-:W-:Y:S01]  /*233e0*/  F2FP.SATFINITE.E4M3.F32.PACK_AB_MERGE_C R5, RZ, R5, RZ ;  /* 0x00000005ff05723e */ /* 0x000fe200048070ff */
[----:B------:R-:W-:Y:S01]  /*233f0*/  FMUL R20, R20, UR20 ;  /* 0x0000001414147c20 */ /* 0x000fe20008400000 */
[----:B------:R-:W4:Y:S01]  /*23400*/  LDL.LU R39, [R1+0x204] ;  /* 0x0002040001277983 */ /* 0x000f220000300800 */
[----:B------:R-:W-:Y:S02]  /*23410*/  F2FP.SATFINITE.E4M3.F32.PACK_AB_MERGE_C R6, RZ, R6, RZ ;  /* 0x00000006ff06723e */ /* 0x000fe400048070ff */
[----:B------:R-:W-:Y:S01]  /*23420*/  F2FP.SATFINITE.E4M3.F32.PACK_AB_MERGE_C R7, RZ, R7, RZ ;  /* 0x00000007ff07723e */ /* 0x000fe200048070ff */
[----:B------:R-:W-:Y:S01]  /*23430*/  FMUL R21, R21, UR20 ;  /* 0x0000001415157c20 */ /* 0x000fe20008400000 */
[C---:B------:R-:W-:Y:S01]  /*23440*/  ISETP.LT.OR P5, PT, R0.reuse, 0xa, !P2 ;  /* 0x0000000a0000780c */ /* 0x040fe200057a1670 */
[----:B------:R-:W2:Y:S04]  /*23450*/  LDL.LU R35, [R1+0x208] ;  /* 0x0002080001237983 */ /* 0x000ea80000300800 */
[----:B------:R-:W-:Y:S01]  /*23460*/  @!P0 STG.E.U8 desc[UR14][R26.64], R4 ;  /* 0x000000041a008986 */ /* 0x000fe2000c10110e */
[----:B------:R-:W-:-:S02]  /*23470*/  ISETP.LT.OR P0, PT, R0, 0x2, !P2 ;  /* 0x000000020000780c */ /* 0x000fc40005701670 */
[----:B------:R-:W-:Y:S01]  /*23480*/  F2FP.SATFINITE.E4M3.F32.PACK_AB_MERGE_C R8, RZ, R8, RZ ;  /* 0x00000008ff08723e */ /* 0x000fe200048070ff */
[----:B------:R-:W-:Y:S01]  /*23490*/  FMUL R22, R22, UR20 ;  /* 0x0000001416167c20 */ /* 0x000fe20008400000 */
[----:B------:R-:W-:Y:S01]  /*234a0*/  F2FP.SATFINITE.E4M3.F32.PACK_AB_MERGE_C R9, RZ, R9, RZ ;  /* 0x00000009ff09723e */ /* 0x000fe200048070ff */
[----:B------:R-:W4:Y:S08]  /*234b0*/  LDL.LU R33, [R1+0x20c] ;  /* 0x00020c0001217983 */ /* 0x000f300000300800 */
[----:B------:R1:W-:Y:S01]  /*234c0*/  @!P0 STG.E.U8 desc[UR14][R26.64+0x1], R5 ;  /* 0x000001051a008986 */ /* 0x0003e2000c10110e */
[----:B------:R-:W-:-:S03]  /*234d0*/  ISETP.LT.OR P0, PT, R0, 0xa, !P3 ;  /* 0x0000000a0000780c */ /* 0x000fc60005f01670 */
[----:B------:R-:W-:Y:S01]  /*234e0*/  @!P1 STG.E.U8 desc[UR14][R24.64+0x8], R6 ;  /* 0x0000080618009986 */ /* 0x000fe2000c10110e */
[C---:B------:R-:W-:Y:S02]  /*234f0*/  ISETP.LT.OR P1, PT, R0.reuse, 0x9, !P2 ;  /* 0x000000090000780c */ /* 0x040fe40005721670 */
[----:B------:R-:W-:Y:S01]  /*23500*/  F2FP.SATFINITE.E4M3.F32.PACK_AB_MERGE_C R10, RZ, R10, RZ ;  /* 0x0000000aff0a723e */ /* 0x000fe200048070ff */
[----:B------:R-:W4:Y:S01]  /*23510*/  LDL.LU R32, [R1+0x210] ;  /* 0x0002100001207983 */ /* 0x000f220000300800 */
[----:B------:R-:W-:Y:S02]  /*23520*/  F2FP.SATFINITE.E4M3.F32.PACK_AB_MERGE_C R11, RZ, R11, RZ ;  /* 0x0000000bff0b723e */ /* 0x000fe400048070ff */
[----:B------:R-:W-:Y:S01]  /*23530*/  F2FP.SATFINITE.E4M3.F32.PACK_AB_MERGE_C R12, RZ, R12, RZ ;  /* 0x0000000cff0c723e */ /* 0x000fe200048070ff */
[----:B------:R-:W-:Y:S01]  /*23540*/  FMUL R23, R23, UR20 ;  /* 0x0000001417177c20 */ /* 0x000fe20008400000 */
[----:B------:R-:W-:Y:S01]  /*23550*/  F2FP.SATFINITE.E4M3.F32.PACK_AB_MERGE_C R13, RZ, R13, RZ ;  /* 0x0000000dff0d723e */ /* 0x000fe200048070ff */
[----:B------:R-:W-:Y:S01]  /*23560*/  @!P0 STG.E.U8 desc[UR14][R24.64+0x9], R7 ;  /* 0x0000090718008986 */ /* 0x000fe2000c10110e */
[----:B------:R-:W-:-:S03]  /*23570*/  ISETP.LT.OR P0, PT, R0, 0x11, !P3 ;  /* 0x000000110000780c */ /* 0x000fc60005f01670 */
[----:B------:R-:W-:Y:S01]  /*23580*/  @!P1 STG.E.U8 desc[UR14][R26.64+0x8], R8 ;  /* 0x000008081a009986 */ /* 0x000fe2000c10110e */
[----:B------:R-:W-:-:S03]  /*23590*/  ISETP.LT.OR P1, PT, R0, 0x12, !P3 ;  /* 0x000000120000780c */ /* 0x000fc60005f21670 */
[----:B------:R-:W-:Y:S01]  /*235a0*/  @!P5 STG.E.U8 desc[UR14][R26.64+0x9], R9 ;  /* 0x000009091a00d986 */ /* 0x000fe2000c10110e */
[----:B------:R-:W-:Y:S02]  /*235b0*/  ISETP.LT.OR P5, PT, R0, 0x11, !P2 ;  /* 0x000000110000780c */ /* 0x000fe400057a1670 */
        /* <DEDUP_REMOVED lines=8> */
[C---:B------:R-:W-:Y:S02]  /*23640*/  ISETP.LT.OR P5, PT, R0.reuse, 0x1a, !P3 ;  /* 0x0000001a0000780c */ /* 0x040fe40005fa1670 */
        /* <DEDUP_REMOVED lines=22> */
[C---:B------:R-:W-:Y:S02]  /*237b0*/  ISETP.LT.OR P0, PT, R0.reuse, 0x29, !P3 ;  /* 0x000000290000780c */ /* 0x040fe40005f01670 */
[----:B------:R-:W-:Y:S01]  /*237c0*/  F2FP.SATFINITE.E4M3.F32.PACK_AB_MERGE_C R22, RZ, R22, RZ ;  /* 0x00000016ff16723e */ /* 0x000fe200048070ff */
[----:B------:R-:W-:Y:S01]  /*237d0*/  @!P1 STG.E.U8 desc[UR14][R26.64+0x20], R20 ;  /* 0x000020141a009986 */ /* 0x000fe2000c10110e */
[----:B------:R-:W-:-:S02]  /*237e0*/  ISETP.LT.OR P1, PT, R0, 0x2a, !P3 ;  /* 0x0000002a0000780c */ /* 0x000fc40005f21670 */
[C---:B------:R-:W-:Y:S01]  /*237f0*/  ISETP.LT.OR P6, PT, R0.reuse, 0x2a, !P2 ;  /* 0x0000002a0000780c */ /* 0x040fe200057c1670 */
[----:B------:R-:W-:Y:S01]  /*23800*/  @!P5 STG.E.U8 desc[UR14][R26.64+0x21], R21 ;  /* 0x000021151a00d986 */ /* 0x000fe2000c10110e */
[----:B------:R-:W-:Y:S01]  /*23810*/  ISETP.LT.OR P5, PT, R0, 0x29, !P2 ;  /* 0x000000290000780c */ /* 0x000fe200057a1670 */
[----:B------:R-:W-:Y:S01]  /*23820*/  FMUL R156, R156, UR20 ;  /* 0x000000149c9c7c20 */ /* 0x000fe20008400000 */
[----:B------:R-:W-:Y:S01]  /*23830*/  FMUL R157, R157, UR20 ;  /* 0x000000149d9d7c20 */ /* 0x000fe20008400000 */
[----:B------:R-:W-:Y:S01]  /*23840*/  FMUL R158, R158, UR20 ;  /* 0x000000149e9e7c20 */ /* 0x000fe20008400000 */
[----:B------:R-:W-:Y:S01]  /*23850*/  FMUL R159, R159, UR20 ;  /* 0x000000149f9f7c20 */ /* 0x000fe20008400000 */
[----:B------:R-:W-:Y:S01]  /*23860*/  @!P0 STG.E.U8 desc[UR14][R24.64+0x28], R22 ;  /* 0x0000281618008986 */ /* 0x000fe2000c10110e */
[----:B------:R-:W-:Y:S02]  /*23870*/  ISETP.LT.OR P0, PT, R0, 0x31, !P3 ;  /* 0x000000310000780c */ /* 0x000fe40005f01670 */
[----:B------:R-:W-:Y:S01]  /*23880*/  F2FP.SATFINITE.E4M3.F32.PACK_AB_MERGE_C R23, RZ, R23, RZ ;  /* 0x00000017ff17723e */ /* 0x000fe200048070ff */
[----:B------:R-:W-:Y:S01]  /*23890*/  FMUL R160, R160, UR20 ;  /* 0x00000014a0a07c20 */ /* 0x000fe20008400000 */
[----:B------:R-:W-:Y:S01]  /*238a0*/  F2FP.SATFINITE.E4M3.F32.PACK_AB_MERGE_C R152, RZ, R152, RZ ;  /* 0x00000098ff98723e */ /* 0x000fe200048070ff */
[----:B------:R-:W-:Y:S01]  /*238b0*/  FMUL R161, R161, UR20 ;  /* 0x00000014a1a17c20 */ /* 0x000fe20008400000 */
        /* <DEDUP_REMOVED lines=47> */
[----:B0-----:R-:W-:Y:S01]  /*23bb0*/  F2FP.SATFINITE.E4M3.F32.PACK_AB_MERGE_C R3, RZ, R166, RZ ;  /* 0x000000a6ff03723e */ /* 0x001fe200048070ff */
[----:B------:R-:W-:Y:S01]  /*23bc0*/  @!P1 STG.E.U8 desc[UR14][R24.64+0x41], R163 ;  /* 0x000041a318009986 */ /* 0x000fe2000c10110e */
[----:B------:R-:W-:-:S03]  /*23bd0*/  ISETP.LT.OR P1, PT, R0, 0x4a, !P3 ;  /* 0x0000004a0000780c */ /* 0x000fc60005f21670 */
[----:B------:R-:W-:Y:S01]  /*23be0*/  @!P5 STG.E.U8 desc[UR14][R26.64+0x40], R164 ;  /* 0x000040a41a00d986 */ /* 0x000fe2000c10110e */
[----:B------:R-:W-:-:S03]  /*23bf0*/  ISETP.LT.OR P5, PT, R0, 0x49, !P2 ;  /* 0x000000490000780c */ /* 0x000fc600057a1670 */
[----:B------:R-:W-:Y:S01]  /*23c00*/  @!P6 STG.E.U8 desc[UR14][R26.64+0x41], R165 ;  /* 0x000041a51a00e986 */ /* 0x000fe2000c10110e */
[----:B------:R-:W-:-:S03]  /*23c10*/  ISETP.LT.OR P6, PT, R0, 0x4a, !P2 ;  /* 0x0000004a0000780c */ /* 0x000fc600057c1670 */
[----:B------:R0:W-:Y:S01]  /*23c20*/  @!P0 STG.E.U8 desc[UR14][R24.64+0x48], R3 ;  /* 0x0000480318008986 */ /* 0x0001e2000c10110e */
[----:B------:R-:W-:Y:S02]  /*23c30*/  ISETP.LT.OR P0, PT, R0, 0x51, !P3 ;  /* 0x000000510000780c */ /* 0x000fe40005f01670 */
[----:B------:R-:W-:Y:S01]  /*23c40*/  F2FP.SATFINITE.E4M3.F32.PACK_AB_MERGE_C R167, RZ, R167, RZ ;  /* 0x000000a7ffa7723e */ /* 0x000fe200048070ff */
[----:B------:R-:W-:Y:S01]  /*23c50*/  FMUL R172, R172, UR20 ;  /* 0x00000014acac7c20 */ /* 0x000fe20008400000 */
[----:B-1----:R-:W-:Y:S01]  /*23c60*/  F2FP.SATFINITE.E4M3.F32.PACK_AB_MERGE_C R5, RZ, R168, RZ ;  /* 0x000000a8ff05723e */ /* 0x002fe200048070ff */
[----:B------:R-:W-:Y:S01]  /*23c70*/  FMUL R173, R173, UR20 ;  /* 0x00000014adad7c20 */ /* 0x000fe20008400000 */
[----:B------:R-:W-:Y:S01]  /*23c80*/  F2FP.SATFINITE.E4M3.F32.PACK_AB_MERGE_C R169, RZ, R169, RZ ;  /* 0x000000a9ffa9723e */ /* 0x000fe200048070ff */
[----:B------:R-:W-:Y:S01]  /*23c90*/  @!P1 STG.E.U8 desc[UR14][R24.64+0x49], R167 ;  /* 0x000049a718009986 */ /* 0x000fe2000c10110e */
[----:B0-----:R-:W-:-:S03]  /*23ca0*/  F2FP.SATFINITE.E4M3.F32.PACK_AB_MERGE_C R3, RZ, R170, RZ ;  /* 0x000000aaff03723e */ /* 0x001fc600048070ff */
[----:B------:R0:W-:Y:S01]  /*23cb0*/  @!P5 STG.E.U8 desc[UR14][R26.64+0x48], R5 ;  /* 0x000048051a00d986 */ /* 0x0001e2000c10110e */
[C---:B------:R-:W-:Y:S02]  /*23cc0*/  ISETP.LT.OR P1, PT, R0.reuse, 0x52, !P3 ;  /* 0x000000520000780c */ /* 0x040fe40005f21670 */
[C---:B------:R-:W-:Y:S01]  /*23cd0*/  ISETP.LT.OR P5, PT, R0.reuse, 0x51, !P2 ;  /* 0x000000510000780c */ /* 0x040fe200057a1670 */
[----:B------:R-:W-:Y:S01]  /*23ce0*/  @!P6 STG.E.U8 desc[UR14][R26.64+0x49], R169 ;  /* 0x000049a91a00e986 */ /* 0x000fe2000c10110e */
[----:B------:R-:W-:-:S03]  /*23cf0*/  ISETP.LT.OR P6, PT, R0, 0x52, !P2 ;  /* 0x000000520000780c */ /* 0x000fc600057c1670 */
[----:B------:R1:W-:Y:S01]  /*23d00*/  @!P0 STG.E.U8 desc[UR14][R24.64+0x50], R3 ;  /* 0x0000500318008986 */ /* 0x0003e2000c10110e */
[----:B------:R-:W-:Y:S01]  /*23d10*/  ISETP.LT.OR P0, PT, R0, 0x59, !P3 ;  /* 0x000000590000780c */ /* 0x000fe20005f01670 */
[----:B------:R-:W-:Y:S01]  /*23d20*/  FMUL R174, R174, UR20 ;  /* 0x00000014aeae7c20 */ /* 0x000fe20008400000 */
[----:B------:R-:W-:Y:S01]  /*23d30*/  F2FP.SATFINITE.E4M3.F32.PACK_AB_MERGE_C R171, RZ, R171, RZ ;  /* 0x000000abffab723e */ /* 0x000fe200048070ff */
[----:B------:R-:W-:Y:S01]  /*23d40*/  FMUL R175, R175, UR20 ;  /* 0x00000014afaf7c20 */ /* 0x000fe20008400000 */
[----:B0-----:R-:W-:Y:S01]  /*23d50*/  F2FP.SATFINITE.E4M3.F32.PACK_AB_MERGE_C R5, RZ, R172, RZ ;  /* 0x000000acff05723e */ /* 0x001fe200048070ff */
[----:B------:R-:W-:Y:S01]  /*23d60*/  FMUL R176, R176, UR20 ;  /* 0x00000014b0b07c20 */ /* 0x000fe20008400000 */
[----:B------:R-:W-:Y:S01]  /*23d70*/  F2FP.SATFINITE.E4M3.F32.PACK_AB_MERGE_C R173, RZ, R173, RZ ;  /* 0x000000adffad723e */ /* 0x000fe200048070ff */
[----:B------:R-:W-:Y:S01]  /*23d80*/  @!P1 STG.E.U8 desc[UR14][R24.64+0x51], R171 ;  /* 0x000051ab18009986 */ /* 0x000fe2000c10110e */
[----:B-1----:R-:W-:-:S03]  /*23d90*/  F2FP.SATFINITE.E4M3.F32.PACK_AB_MERGE_C R3, RZ, R174, RZ ;  /* 0x000000aeff03723e */ /* 0x002fc600048070ff */
        /* <DEDUP_REMOVED lines=220> */
[----:B------:R-:W4:Y:S01]  /*24b60*/  LDL.LU R38, [R1+0x214] ;  /* 0x0002140001267983 */ /* 0x000f220000300800 */
[----:B------:R-:W-:Y:S02]  /*24b70*/  F2FP.SATFINITE.E4M3.F32.PACK_AB_MERGE_C R229, RZ, R229, RZ ;  /* 0x000000e5ffe5723e */ /* 0x000fe400048070ff */
[----:B-1----:R-:W-:Y:S01]  /*24b80*/  F2FP.SATFINITE.E4M3.F32.PACK_AB_MERGE_C R3, RZ, R230, RZ ;  /* 0x000000e6ff03723e */ /* 0x002fe200048070ff */
[----:B------:R-:W-:Y:S01]  /*24b90*/  @!P1 STG.E.U8 desc[UR14][R24.64+0xc1], R227 ;  /* 0x0000c1e318009986 */ /* 0x000fe2000c10110e */
[----:B------:R-:W-:-:S03]  /*24ba0*/  ISETP.LT.OR P1, PT, R0, 0xca, !P3 ;  /* 0x000000ca0000780c */ /* 0x000fc60005f21670 */
[----:B------:R0:W-:Y:S01]  /*24bb0*/  @!P5 STG.E.U8 desc[UR14][R26.64+0xc0], R5 ;  /* 0x0000c0051a00d986 */ /* 0x0001e2000c10110e */
[----:B------:R-:W-:-:S03]  /*24bc0*/  ISETP.LT.OR P5, PT, R0, 0xc9, !P2 ;  /* 0x000000c90000780c */ /* 0x000fc600057a1670 */
[----:B------:R-:W-:Y:S01]  /*24bd0*/  @!P6 STG.E.U8 desc[UR14][R26.64+0xc1], R229 ;  /* 0x0000c1e51a00e986 */ /* 0x000fe2000c10110e */
[----:B------:R-:W-:-:S03]  /*24be0*/  ISETP.LT.OR P6, PT, R0, 0xca, !P2 ;  /* 0x000000ca0000780c */ /* 0x000fc600057c1670 */
[----:B------:R4:W-:Y:S01]  /*24bf0*/  @!P0 STG.E.U8 desc[UR14][R24.64+0xc8], R3 ;  /* 0x0000c80318008986 */ /* 0x0009e2000c10110e */
[----:B------:R-:W-:Y:S01]  /*24c00*/  ISETP.LT.OR P0, PT, R0, 0xd1, !P3 ;  /* 0x000000d10000780c */ /* 0x000fe20005f01670 */
[----:B------:R-:W-:Y:S01]  /*24c10*/  FMUL R232, R232, UR20 ;  /* 0x00000014e8e87c20 */ /* 0x000fe20008400000 */
[----:B------:R-:W-:Y:S01]  /*24c20*/  FMUL R233, R233, UR20 ;  /* 0x00000014e9e97c20 */ /* 0x000fe20008400000 */
[----:B------:R-:W4:Y:S01]  /*24c30*/  LDL.LU R37, [R1+0x218] ;  /* 0x0002180001257983 */ /* 0x000f220000300800 */
[----:B------:R-:W-:Y:S01]  /*24c40*/  FMUL R234, R234, UR20 ;  /* 0x00000014eaea7c20 */ /* 0x000fe20008400000 */
[----:B------:R-:W-:Y:S02]  /*24c50*/  F2FP.SATFINITE.E4M3.F32.PACK_AB_MERGE_C R231, RZ, R231, RZ ;  /* 0x000000e7ffe7723e */ /* 0x000fe400048070ff */
[----:B------:R-:W4:Y:S01]  /*24c60*/  LDL.LU R36, [R1+0x21c] ;  /* 0x00021c0001247983 */ /* 0x000f220000300800 */
[----:B0-----:R-:W-:Y:S01]  /*24c70*/  F2FP.SATFINITE.E4M3.F32.PACK_AB_MERGE_C R5, RZ, R232, RZ ;  /* 0x000000e8ff05723e */ /* 0x001fe200048070ff */
[----:B---3--:R-:W-:Y:S01]  /*24c80*/  FMUL R2, R40, UR20 ;  /* 0x0000001428027c20 */ /* 0x008fe20008400000 */
[----:B------:R-:W-:Y:S01]  /*24c90*/  F2FP.SATFINITE.E4M3.F32.PACK_AB_MERGE_C R233, RZ, R233, RZ ;  /* 0x000000e9ffe9723e */ /* 0x000fe200048070ff */
[----:B--2---:R-:W-:Y:S01]  /*24ca0*/  FMUL R4, R35, UR20 ;  /* 0x0000001423047c20 */ /* 0x004fe20008400000 */
[----:B------:R-:W-:Y:S01]  /*24cb0*/  F2FP.SATFINITE.E4M3.F32.PACK_AB_MERGE_C R7, RZ, R234, RZ ;  /* 0x000000eaff07723e */ /* 0x000fe200048070ff */
[----:B------:R-:W2:Y:S01]  /*24cc0*/  LDL.LU R35, [R1+0x220] ;  /* 0x0002200001237983 */ /* 0x000ea20000300800 */
[----:B------:R-:W-:Y:S01]  /*24cd0*/  FMUL R235, R235, UR20 ;  /* 0x00000014ebeb7c20 */ /* 0x000fe20008400000 */
[----:B------:R-:W-:Y:S01]  /*24ce0*/  FMUL R236, R236, UR20 ;  /* 0x00000014ecec7c20 */ /* 0x000fe20008400000 */
[----:B----4-:R-:W-:Y:S01]  /*24cf0*/  FMUL R3, R39, UR20 ;  /* 0x0000001427037c20 */ /* 0x010fe20008400000 */
[----:B------:R-:W-:Y:S01]  /*24d00*/  @!P1 STG.E.U8 desc[UR14][R24.64+0xc9], R231 ;  /* 0x0000c9e718009986 */ /* 0x000fe2000c10110e */
[C---:B------:R-:W-:Y:S01]  /*24d10*/  ISETP.LT.OR P1, PT, R0.reuse, 0xd2, !P3 ;  /* 0x000000d20000780c */ /* 0x040fe20005f21670 */
[----:B------:R-:W-:Y:S01]  /*24d20*/  FMUL R237, R237, UR20 ;  /* 0x00000014eded7c20 */ /* 0x000fe20008400000 */
[----:B------:R-:W-:Y:S01]  /*24d30*/  F2FP.SATFINITE.E4M3.F32.PACK_AB_MERGE_C R235, RZ, R235, RZ ;  /* 0x000000ebffeb723e */ /* 0x000fe200048070ff */
[----:B------:R0:W-:Y:S01]  /*24d40*/  @!P5 STG.E.U8 desc[UR14][R26.64+0xc8], R5 ;  /* 0x0000c8051a00d986 */ /* 0x0001e2000c10110e */
[----:B------:R-:W-:-:S02]  /*24d50*/  ISETP.LT.OR P5, PT, R0, 0xd1, !P2 ;  /* 0x000000d10000780c */ /* 0x000fc400057a1670 */
[----:B------:R-:W-:Y:S01]  /*24d60*/  F2FP.SATFINITE.E4M3.F32.PACK_AB_MERGE_C R9, RZ, R236, RZ ;  /* 0x000000ecff09723e */ /* 0x000fe200048070ff */
[----:B------:R-:W-:Y:S01]  /*24d70*/  @!P6 STG.E.U8 desc[UR14][R26.64+0xc9], R233 ;  /* 0x0000c9e91a00e986 */ /* 0x000fe2000c10110e */
[C---:B------:R-:W-:Y:S02]  /*24d80*/  ISETP.LT.OR P6, PT, R0.reuse, 0xd2, !P2 ;  /* 0x000000d20000780c */ /* 0x040fe400057c1670 */
[----:B------:R-:W-:Y:S01]  /*24d90*/  F2FP.SATFINITE.E4M3.F32.PACK_AB_MERGE_C R237, RZ, R237, RZ ;  /* 0x000000edffed723e */ /* 0x000fe200048070ff */
[----:B------:R1:W-:Y:S01]  /*24da0*/  @!P0 STG.E.U8 desc[UR14][R24.64+0xd0], R7 ;  /* 0x0000d00718008986 */ /* 0x0003e2000c10110e */
[C---:B------:R-:W-:Y:S01]  /*24db0*/  ISETP.LT.OR P0, PT, R0.reuse, 0xd9, !P3 ;  /* 0x000000d90000780c */ /* 0x040fe20005f01670 */
[----:B0-----:R-:W-:Y:S02]  /*24dc0*/  FMUL R5, R33, UR20 ;  /* 0x0000001421057c20 */ /* 0x001fe40008400000 */
[----:B------:R-:W-:Y:S01]  /*24dd0*/  @!P1 STG.E.U8 desc[UR14][R24.64+0xd1], R235 ;  /* 0x0000d1eb18009986 */ /* 0x000fe2000c10110e */
[----:B------:R-:W-:-:S03]  /*24de0*/  ISETP.LT.OR P1, PT, R0, 0xda, !P3 ;  /* 0x000000da0000780c */ /* 0x000fc60005f21670 */
[----:B------:R-:W3:Y:S01]  /*24df0*/  LDL.LU R33, [R1+0x224] ;  /* 0x0002240001217983 */ /* 0x000ee20000300800 */
[----:B-1----:R-:W-:Y:S01]  /*24e00*/  F2FP.SATFINITE.E4M3.F32.PACK_AB_MERGE_C R7, RZ, R2, RZ ;  /* 0x00000002ff07723e */ /* 0x002fe200048070ff */
[----:B------:R-:W-:Y:S02]  /*24e10*/  FMUL R2, R32, UR20 ;  /* 0x0000001420027c20 */ /* 0x000fe40008400000 */
[----:B------:R-:W4:Y:S04]  /*24e20*/  LDL.LU R40, [R1+0x228] ;  /* 0x0002280001287983 */ /* 0x000f280000300800 */
[----:B------:R-:W4:Y:S04]  /*24e30*/  LDL.LU R32, [R1+0x22c] ;  /* 0x00022c0001207983 */ /* 0x000f280000300800 */
[----:B------:R-:W4:Y:S01]  /*24e40*/  LDL.LU R39, [R1+0x230] ;  /* 0x0002300001277983 */ /* 0x000f220000300800 */
[----:B------:R-:W-:-:S03]  /*24e50*/  F2FP.SATFINITE.E4M3.F32.PACK_AB_MERGE_C R11, RZ, R4, RZ ;  /* 0x00000004ff0b723e */ /* 0x000fc600048070ff */
[----:B------:R0:W-:Y:S01]  /*24e60*/  @!P5 STG.E.U8 desc[UR14][R26.64+0xd0], R9 ;  /* 0x0000d0091a00d986 */ /* 0x0001e2000c10110e */
[C---:B------:R-:W-:Y:S02]  /*24e70*/  ISETP.LT.OR P5, PT, R0.reuse, 0xd9, !P2 ;  /* 0x000000d90000780c */ /* 0x040fe400057a1670 */
[----:B------:R-:W-:Y:S01]  /*24e80*/  F2FP.SATFINITE.E4M3.F32.PACK_AB_MERGE_C R13, RZ, R5, RZ ;  /* 0x00000005ff0d723e */ /* 0x000fe200048070ff */
[----:B------:R-:W-:Y:S01]  /*24e90*/  @!P6 STG.E.U8 desc[UR14][R26.64+0xd1], R237 ;  /* 0x0000d1ed1a00e986 */ /* 0x000fe2000c10110e */
[----:B------:R-:W-:Y:S02]  /*24ea0*/  ISETP.LT.OR P6, PT, R0, 0xda, !P2 ;  /* 0x000000da0000780c */ /* 0x000fe400057c1670 */
[----:B0-----:R-:W-:Y:S01]  /*24eb0*/  F2FP.SATFINITE.E4M3.F32.PACK_AB_MERGE_C R9, RZ, R3, RZ ;  /* 0x00000003ff09723e */ /* 0x001fe200048070ff */
[----:B------:R0:W-:Y:S04]  /*24ec0*/  @!P0 STG.E.U8 desc[UR14][R24.64+0xd8], R7 ;  /* 0x0000d80718008986 */ /* 0x0001e8000c10110e */
[----:B------:R1:W-:Y:S01]  /*24ed0*/  @!P1 STG.E.U8 desc[UR14][R24.64+0xd9], R9 ;  /* 0x0000d90918009986 */ /* 0x0003e2000c10110e */
[----:B0-----:R-:W-:-:S03]  /*24ee0*/  F2FP.SATFINITE.E4M3.F32.PACK_AB_MERGE_C R7, RZ, R2, RZ ;  /* 0x00000002ff07723e */ /* 0x001fc600048070ff */
[----:B------:R0:W-:Y:S01]  /*24ef0*/  @!P5 STG.E.U8 desc[UR14][R26.64+0xd8], R11 ;  /* 0x0000d80b1a00d986 */ /* 0x0001e2000c10110e */
[----:B------:R-:W-:-:S03]  /*24f00*/  FMUL R3, R38, UR20 ;  /* 0x0000001426037c20 */ /* 0x000fc60008400000 */
[----:B------:R-:W4:Y:S02]  /*24f10*/  LDL.LU R38, [R1+0x234] ;  /* 0x0002340001267983 */ /* 0x000f240000300800 */
[----:B-1----:R-:W-:Y:S01]  /*24f20*/  F2FP.SATFINITE.E4M3.F32.PACK_AB_MERGE_C R9, RZ, R3, RZ ;  /* 0x00000003ff09723e */ /* 0x002fe200048070ff */
[----:B------:R-:W-:Y:S02]  /*24f30*/  FMUL R4, R37, UR20 ;  /* 0x0000001425047c20 */ /* 0x000fe40008400000 */
[----:B------:R-:W4:Y:S01]  /*24f40*/  LDL.LU R37, [R1+0x238] ;  /* 0x0002380001257983 */ /* 0x000f220000300800 */
[----:B------:R-:W-:-:S03]  /*24f50*/  FMUL R5, R36, UR20 ;  /* 0x0000001424057c20 */ /* 0x000fc60008400000 */
[----:B------:R-:W4:Y:S01]  /*24f60*/  LDL.LU R36, [R1+0x23c] ;  /* 0x00023c0001247983 */ /* 0x000f220000300800 */
[----:B--2---:R-:W-:-:S03]  /*24f70*/  FMUL R2, R35, UR20 ;  /* 0x0000001423027c20 */ /* 0x004fc60008400000 */
[----:B------:R-:W2:Y:S01]  /*24f80*/  LDL.LU R35, [R1+0x240] ;  /* 0x0002400001237983 */ /* 0x000ea20000300800 */
[----:B0-----:R-:W-:Y:S01]  /*24f90*/  F2FP.SATFINITE.E4M3.F32.PACK_AB_MERGE_C R11, RZ, R4, RZ ;  /* 0x00000004ff0b723e */ /* 0x001fe200048070ff */
[----:B---3--:R-:W-:Y:S02]  /*24fa0*/  FMUL R3, R33, UR20 ;  /* 0x0000001421037c20 */ /* 0x008fe40008400000 */
[----:B------:R-:W3:Y:S01]  /*24fb0*/  LDL.LU R33, [R1+0x244] ;  /* 0x0002440001217983 */ /* 0x000ee20000300800 */
[----:B----4-:R-:W-:-:S03]  /*24fc0*/  FMUL R4, R32, UR20 ;  /* 0x0000001420047c20 */ /* 0x010fc60008400000 */
[----:B------:R-:W4:Y:S04]  /*24fd0*/  LDL.LU R32, [R1+0x248] ;  /* 0x0002480001207983 */ /* 0x000f280000300800 */
[----:B------:R0:W-:Y:S01]  /*24fe0*/  @!P6 STG.E.U8 desc[UR14][R26.64+0xd9], R13 ;  /* 0x0000d90d1a00e986 */ /* 0x0001e2000c10110e */
[C---:B------:R-:W-:Y:S02]  /*24ff0*/  ISETP.LT.OR P6, PT, R0.reuse, 0xe2, !P3 ;  /* 0x000000e20000780c */ /* 0x040fe40005fc1670 */
[C---:B------:R-:W-:Y:S02]  /*25000*/  ISETP.LT.OR P5, PT, R0.reuse, 0xe1, !P3 ;  /* 0x000000e10000780c */ /* 0x040fe40005fa1670 */
[C---:B------:R-:W-:Y:S02]  /*25010*/  ISETP.LT.OR P0, PT, R0.reuse, 0xe1, !P2 ;  /* 0x000000e10000780c */ /* 0x040fe40005701670 */
[----:B------:R-:W-:-:S02]  /*25020*/  ISETP.LT.OR P1, PT, R0, 0xe2, !P2 ;  /* 0x000000e20000780c */ /* 0x000fc40005721670 */
[----:B------:R-:W-:-:S05]  /*25030*/  F2FP.SATFINITE.E4M3.F32.PACK_AB_MERGE_C R5, RZ, R5, RZ ;  /* 0x00000005ff05723e */ /* 0x000fca00048070ff */
[----:B------:R-:W-:Y:S01]  /*25040*/  @!P6 STG.E.U8 desc[UR14][R24.64+0xe1], R9 ;  /* 0x0000e1091800e986 */ /* 0x000fe2000c10110e */
[----:B------:R-:W-:Y:S02]  /*25050*/  ISETP.LT.OR P6, PT, R0, 0xe9, !P3 ;  /* 0x000000e90000780c */ /* 0x000fe40005fc1670 */
[----:B0-----:R-:W-:Y:S01]  /*25060*/  F2FP.SATFINITE.E4M3.F32.PACK_AB_MERGE_C R13, RZ, R2, RZ ;  /* 0x00000002ff0d723e */ /* 0x001fe200048070ff */
[----:B------:R-:W-:Y:S01]  /*25070*/  FMUL R2, R40, UR20 ;  /* 0x0000001428027c20 */ /* 0x000fe20008400000 */
[----:B------:R0:W-:Y:S01]  /*25080*/  @!P5 STG.E.U8 desc[UR14][R24.64+0xe0], R7 ;  /* 0x0000e0071800d986 */ /* 0x0001e2000c10110e */
[----:B------:R-:W-:-:S03]  /*25090*/  ISETP.LT.OR P5, PT, R0, 0xea, !P2 ;  /* 0x000000ea0000780c */ /* 0x000fc600057a1670 */
[----:B------:R-:W-:Y:S01]  /*250a0*/  @!P0 STG.E.U8 desc[UR14][R26.64+0xe0], R11 ;  /* 0x0000e00b1a008986 */ /* 0x000fe2000c10110e */
[----:B------:R-:W-:-:S03]  /*250b0*/  ISETP.LT.OR P0, PT, R0, 0xea, !P3 ;  /* 0x000000ea0000780c */ /* 0x000fc60005f01670 */
[----:B------:R1:W-:Y:S01]  /*250c0*/  @!P1 STG.E.U8 desc[UR14][R26.64+0xe1], R5 ;  /* 0x0000e1051a009986 */ /* 0x0003e2000c10110e */
[----:B------:R-:W-:-:S03]  /*250d0*/  ISETP.LT.OR P1, PT, R0, 0xe9, !P2 ;  /* 0x000000e90000780c */ /* 0x000fc60005721670 */
[----:B------:R-:W4:Y:S01]  /*250e0*/  LDL.LU R40, [R1+0x24c] ;  /* 0x00024c0001287983 */ /* 0x000f220000300800 */
[----:B0-----:R-:W-:-:S03]  /*250f0*/  F2FP.SATFINITE.E4M3.F32.PACK_AB_MERGE_C R7, RZ, R3, RZ ;  /* 0x00000003ff07723e */ /* 0x001fc600048070ff */
[----:B------:R-:W-:Y:S01]  /*25100*/  @!P6 STG.E.U8 desc[UR14][R24.64+0xe8], R13 ;  /* 0x0000e80d1800e986 */ /* 0x000fe2000c10110e */
[----:B-1----:R-:W-:Y:S01]  /*25110*/  F2FP.SATFINITE.E4M3.F32.PACK_AB_MERGE_C R5, RZ, R2, RZ ;  /* 0x00000002ff05723e */ /* 0x002fe200048070ff */
[----:B------:R-:W-:Y:S02]  /*25120*/  FMUL R2, R39, UR20 ;  /* 0x0000001427027c20 */ /* 0x000fe40008400000 */
[----:B------:R-:W4:Y:S01]  /*25130*/  LDL.LU R39, [R1+0x250] ;  /* 0x0002500001277983 */ /* 0x000f220000300800 */
[----:B------:R-:W-:Y:S02]  /*25140*/  ISETP.LT.OR P6, PT, R0, 0xf1, !P3 ;  /* 0x000000f10000780c */ /* 0x000fe40005fc1670 */
[----:B------:R-:W-:Y:S02]  /*25150*/  F2FP.SATFINITE.E4M3.F32.PACK_AB_MERGE_C R9, RZ, R4, RZ ;  /* 0x00000004ff09723e */ /* 0x000fe400048070ff */
[----:B------:R-:W-:Y:S01]  /*25160*/  F2FP.SATFINITE.E4M3.F32.PACK_AB_MERGE_C R11, RZ, R2, RZ ;  /* 0x00000002ff0b723e */ /* 0x000fe200048070ff */
[----:B------:R0:W-:Y:S04]  /*25170*/  @!P0 STG.E.U8 desc[UR14][R24.64+0xe9], R7 ;  /* 0x0000e90718008986 */ /* 0x0001e8000c10110e */
[----:B------:R1:W-:Y:S04]  /*25180*/  @!P5 STG.E.U8 desc[UR14][R26.64+0xe9], R9 ;  /* 0x0000e9091a00d986 */ /* 0x0003e8000c10110e */
[----:B------:R-:W-:Y:S04]  /*25190*/  @!P1 STG.E.U8 desc[UR14][R26.64+0xe8], R5 ;  /* 0x0000e8051a009986 */ /* 0x000fe8000c10110e */
[----:B------:R2:W-:Y:S01]  /*251a0*/  @!P6 STG.E.U8 desc[UR14][R24.64+0xf0], R11 ;  /* 0x0000f00b1800e986 */ /* 0x0005e2000c10110e */
[----:B------:R-:W-:-:S03]  /*251b0*/  FMUL R3, R38, UR20 ;  /* 0x0000001426037c20 */ /* 0x000fc60008400000 */
[----:B------:R-:W4:Y:S02]  /*251c0*/  LDL.LU R38, [R1+0x254] ;  /* 0x0002540001267983 */ /* 0x000f240000300800 */
[----:B0-----:R-:W-:Y:S01]  /*251d0*/  F2FP.SATFINITE.E4M3.F32.PACK_AB_MERGE_C R7, RZ, R3, RZ ;  /* 0x00000003ff07723e */ /* 0x001fe200048070ff */
[----:B------:R-:W-:Y:S02]  /*251e0*/  FMUL R4, R37, UR20 ;  /* 0x0000001425047c20 */ /* 0x000fe40008400000 */
[----:B------:R-:W4:Y:S01]  /*251f0*/  LDL.LU R37, [R1+0x258] ;  /* 0x0002580001257983 */ /* 0x000f220000300800 */
[----:B------:R-:W-:-:S03]  /*25200*/  FMUL R2, R36, UR20 ;  /* 0x0000001424027c20 */ /* 0x000fc60008400000 */
[----:B------:R-:W4:Y:S02]  /*25210*/  LDL.LU R36, [R1+0x25c] ;  /* 0x00025c0001247983 */ /* 0x000f240000300800 */
[----:B-1----:R-:W-:Y:S01]  /*25220*/  F2FP.SATFINITE.E4M3.F32.PACK_AB_MERGE_C R9, RZ, R2, RZ ;  /* 0x00000002ff09723e */ /* 0x002fe200048070ff */
[----:B--2---:R-:W-:Y:S02]  /*25230*/  FMUL R2, R35, UR20 ;  /* 0x0000001423027c20 */ /* 0x004fe40008400000 */
[----:B------:R-:W2:Y:S03]  /*25240*/  LDL.LU R35, [R1+0x260] ;  /* 0x0002600001237983 */ /* 0x000ea60000300800 */
[----:B------:R-:W-:Y:S01]  /*25250*/  F2FP.SATFINITE.E4M3.F32.PACK_AB_MERGE_C R11, RZ, R2, RZ ;  /* 0x00000002ff0b723e */ /* 0x000fe200048070ff */
[----:B---3--:R-:W-:Y:S02]  /*25260*/  FMUL R3, R33, UR20 ;  /* 0x0000001421037c20 */ /* 0x008fe40008400000 */
[----:B------:R-:W3:Y:S01]  /*25270*/  LDL.LU R33, [R1+0x264] ;  /* 0x0002640001217983 */ /* 0x000ee20000300800 */
[----:B----4-:R-:W-:-:S03]  /*25280*/  FMUL R2, R32, UR20 ;  /* 0x0000001420027c20 */ /* 0x010fc60008400000 */
[----:B------:R-:W4:Y:S01]  /*25290*/  LDL.LU R32, [R1+0x268] ;  /* 0x0002680001207983 */ /* 0x000f220000300800 */
[C---:B------:R-:W-:Y:S02]  /*252a0*/  ISETP.LT.OR P0, PT, R0.reuse, 0xf2, !P3 ;  /* 0x000000f20000780c */ /* 0x040fe40005f01670 */
[C---:B------:R-:W-:Y:S02]  /*252b0*/  ISETP.LT.OR P5, PT, R0.reuse, 0xf2, !P2 ;  /* 0x000000f20000780c */ /* 0x040fe400057a1670 */
[C---:B------:R-:W-:Y:S02]  /*252c0*/  ISETP.LT.OR P1, PT, R0.reuse, 0xf1, !P2 ;  /* 0x000000f10000780c */ /* 0x040fe40005721670 */
[----:B------:R-:W-:Y:S02]  /*252d0*/  ISETP.LT.OR P6, PT, R0, 0xf9, !P3 ;  /* 0x000000f90000780c */ /* 0x000fe40005fc1670 */
[----:B------:R-:W-:Y:S02]  /*252e0*/  F2FP.SATFINITE.E4M3.F32.PACK_AB_MERGE_C R13, RZ, R3, RZ ;  /* 0x00000003ff0d723e */ /* 0x000fe400048070ff */
[----:B------:R-:W-:-:S03]  /*252f0*/  F2FP.SATFINITE.E4M3.F32.PACK_AB_MERGE_C R5, RZ, R4, RZ ;  /* 0x00000004ff05723e */ /* 0x000fc600048070ff */
[----:B------:R0:W-:Y:S01]  /*25300*/  @!P0 STG.E.U8 desc[UR14][R24.64+0xf1], R7 ;  /* 0x0000f10718008986 */ /* 0x0001e2000c10110e */
[----:B------:R-:W-:-:S03]  /*25310*/  ISETP.LT.OR P3, PT, R0, 0xfa, !P3 ;  /* 0x000000fa0000780c */ /* 0x000fc60005f61670 */
[----:B------:R1:W-:Y:S01]  /*25320*/  @!P5 STG.E.U8 desc[UR14][R26.64+0xf1], R9 ;  /* 0x0000f1091a00d986 */ /* 0x0003e2000c10110e */
[----:B------:R-:W-:Y:S02]  /*25330*/  ISETP.LT.OR P5, PT, R0, 0xf9, !P2 ;  /* 0x000000f90000780c */ /* 0x000fe400057a1670 */
[----:B0-----:R-:W-:Y:S01]  /*25340*/  F2FP.SATFINITE.E4M3.F32.PACK_AB_MERGE_C R7, RZ, R2, RZ ;  /* 0x00000002ff07723e */ /* 0x001fe200048070ff */
[----:B------:R-:W-:Y:S01]  /*25350*/  @!P1 STG.E.U8 desc[UR14][R26.64+0xf0], R5 ;  /* 0x0000f0051a009986 */ /* 0x000fe2000c10110e */
[----:B------:R-:W-:-:S03]  /*25360*/  FMUL R2, R40, UR20 ;  /* 0x0000001428027c20 */ /* 0x000fc60008400000 */
[----:B------:R-:W4:Y:S01]  /*25370*/  LDL.LU R40, [R1+0x26c] ;  /* 0x00026c0001287983 */ /* 0x000f220000300800 */
[----:B------:R-:W-:-:S03]  /*25380*/  FMUL R3, R39, UR20 ;  /* 0x0000001427037c20 */ /* 0x000fc60008400000 */
[----:B------:R-:W4:Y:S01]  /*25390*/  LDL.LU R39, [R1+0x270] ;  /* 0x0002700001277983 */ /* 0x000f220000300800 */
[----:B-1----:R-:W-:-:S03]  /*253a0*/  F2FP.SATFINITE.E4M3.F32.PACK_AB_MERGE_C R9, RZ, R2, RZ ;  /* 0x00000002ff09723e */ /* 0x002fc600048070ff */
        /* <DEDUP_REMOVED lines=17> */
[----:B------:R-:W4:Y:S01]  /*254c0*/  LDL.LU R32, [R1+0x288] ;  /* 0x0002880001207983 */ /* 0x000f220000300800 */
[----:B------:R-:W-:Y:S02]  /*254d0*/  ISETP.GE.AND P1, PT, R34, 0x81, PT ;  /* 0x000000812200780c */ /* 0x000fe40003f26270 */
[C---:B------:R-:W-:Y:S02]  /*254e0*/  ISETP.LT.OR P2, PT, R0.reuse, 0xfa, !P2 ;  /* 0x000000fa0000780c */ /* 0x040fe40005741670 */
[C---:B------:R-:W-:Y:S02]  /*254f0*/  ISETP.LT.OR P6, PT, R0.reuse, 0x1, !P1 ;  /* 0x000000010000780c */ /* 0x040fe40004fc1670 */
[----:B------:R-:W-:Y:S02]  /*25500*/  ISETP.LT.OR P3, PT, R0, 0x2, !P1 ;  /* 0x000000020000780c */ /* 0x000fe40004f61670 */
[----:B------:R-:W-:-:S07]  /*25510*/  ISETP.GE.AND P0, PT, R34, 0x89, PT ;  /* 0x000000892200780c */ /* 0x000fce0003f06270 */
[----:B------:R0:W-:Y:S04]  /*25520*/  @!P2 STG.E.U8 desc[UR14][R26.64+0xf9], R9 ;  /* 0x0000f9091a00a986 */ /* 0x0001e8000c10110e */
[----:B------:R-:W-:Y:S01]  /*25530*/  @!P6 STG.E.U8 desc[UR14][R30.64], R11 ;  /* 0x0000000b1e00e986 */ /* 0x000fe2000c10110e */
[C---:B------:R-:W-:Y:S02]  /*25540*/  ISETP.LT.OR P6, PT, R0.reuse, 0x2, !P0 ;  /* 0x000000020000780c */ /* 0x040fe400047c1670 */
[C---:B------:R-:W-:Y:S01]  /*25550*/  ISETP.LT.OR P5, PT, R0.reuse, 0x1, !P0 ;  /* 0x000000010000780c */ /* 0x040fe200047a1670 */
[----:B------:R1:W-:Y:S01]  /*25560*/  @!P3 STG.E.U8 desc[UR14][R30.64+0x1], R13 ;  /* 0x0000010d1e00b986 */ /* 0x0003e2000c10110e */
[----:B------:R-:W-:Y:S02]  /*25570*/  ISETP.LT.OR P2, PT, R0, 0xa, !P1 ;  /* 0x0000000a0000780c */ /* 0x000fe40004f41670 */
[----:B0-----:R-:W-:Y:S01]  /*25580*/  F2FP.SATFINITE.E4M3.F32.PACK_AB_MERGE_C R9, RZ, R3, RZ ;  /* 0x00000003ff09723e */ /* 0x001fe200048070ff */
[----:B------:R-:W-:-:S02]  /*25590*/  FMUL R3, R40, UR20 ;  /* 0x0000001428037c20 */ /* 0x000fc40008400000 */
[----:B------:R-:W4:Y:S01]  /*255a0*/  LDL.LU R40, [R1+0x28c] ;  /* 0x00028c0001287983 */ /* 0x000f220000300800 */
[----:B-1----:R-:W-:Y:S02]  /*255b0*/  F2FP.SATFINITE.E4M3.F32.PACK_AB_MERGE_C R13, RZ, R2, RZ ;  /* 0x00000002ff0d723e */ /* 0x002fe400048070ff */
[C---:B------:R-:W-:Y:S01]  /*255c0*/  ISETP.LT.OR P3, PT, R0.reuse, 0x9, !P1 ;  /* 0x000000090000780c */ /* 0x040fe20004f61670 */
[----:B------:R0:W-:Y:S01]  /*255d0*/  @!P6 STG.E.U8 desc[UR14][R28.64+0x1], R7 ;  /* 0x000001071c00e986 */ /* 0x0001e2000c10110e */
[----:B------:R-:W-:Y:S01]  /*255e0*/  F2FP.SATFINITE.E4M3.F32.PACK_AB_MERGE_C R5, RZ, R5, RZ ;  /* 0x00000005ff05723e */ /* 0x000fe200048070ff */
[----:B------:R-:W-:Y:S02]  /*255f0*/  FMUL R2, R39, UR20 ;  /* 0x0000001427027c20 */ /* 0x000fe40008400000 */
[----:B------:R-:W4:Y:S01]  /*25600*/  LDL.LU R39, [R1+0x290] ;  /* 0x0002900001277983 */ /* 0x000f220000300800 */
[----:B------:R-:W-:Y:S02]  /*25610*/  F2FP.SATFINITE.E4M3.F32.PACK_AB_MERGE_C R11, RZ, R4, RZ ;  /* 0x00000004ff0b723e */ /* 0x000fe400048070ff */
[----:B------:R-:W-:-:S02]  /*25620*/  ISETP.LT.OR P6, PT, R0, 0xa, !P0 ;  /* 0x0000000a0000780c */ /* 0x000fc400047c1670 */
[----:B0-----:R-:W-:Y:S01]  /*25630*/  F2FP.SATFINITE.E4M3.F32.PACK_AB_MERGE_C R7, RZ, R2, RZ ;  /* 0x00000002ff07723e */ /* 0x001fe200048070ff */
[----:B------:R0:W-:Y:S04]  /*25640*/  @!P5 STG.E.U8 desc[UR14][R28.64], R5 ;  /* 0x000000051c00d986 */ /* 0x0001e8000c10110e */
[----:B------:R-:W-:Y:S04]  /*25650*/  @!P2 STG.E.U8 desc[UR14][R30.64+0x9], R11 ;  /* 0x0000090b1e00a986 */ /* 0x000fe8000c10110e */
[----:B------:R1:W-:Y:S01]  /*25660*/  @!P3 STG.E.U8 desc[UR14][R30.64+0x8], R9 ;  /* 0x000008091e00b986 */ /* 0x0003e2000c10110e */
[----:B0-----:R-:W-:-:S05]  /*25670*/  F2FP.SATFINITE.E4M3.F32.PACK_AB_MERGE_C R5, RZ, R3, RZ ;  /* 0x00000003ff05723e */ /* 0x001fca00048070ff */
[----:B------:R4:W-:Y:S01]  /*25680*/  @!P6 STG.E.U8 desc[UR14][R28.64+0x9], R5 ;  /* 0x000009051c00e986 */ /* 0x0009e2000c10110e */
[----:B------:R-:W-:-:S03]  /*25690*/  FMUL R4, R38, UR20 ;  /* 0x0000001426047c20 */ /* 0x000fc60008400000 */
[----:B------:R-:W4:Y:S02]  /*256a0*/  LDL.LU R38, [R1+0x294] ;  /* 0x0002940001267983 */ /* 0x000f240000300800 */
[----:B-1----:R-:W-:Y:S01]  /*256b0*/  F2FP.SATFINITE.E4M3.F32.PACK_AB_MERGE_C R9, RZ, R4, RZ ;  /* 0x00000004ff09723e */ /* 0x002fe200048070ff */
[----:B------:R-:W-:Y:S02]  /*256c0*/  FMUL R2, R37, UR20 ;  /* 0x0000001425027c20 */ /* 0x000fe40008400000 */
[----:B------:R-:W4:Y:S03]  /*256d0*/  LDL.LU R37, [R1+0x298] ;  /* 0x0002980001257983 */ /* 0x000f260000300800 */
[----:B------:R-:W-:Y:S01]  /*256e0*/  F2FP.SATFINITE.E4M3.F32.PACK_AB_MERGE_C R11, RZ, R2, RZ ;  /* 0x00000002ff0b723e */ /* 0x000fe200048070ff */
[----:B------:R-:W-:Y:S02]  /*256f0*/  FMUL R2, R36, UR20 ;  /* 0x0000001424027c20 */ /* 0x000fe40008400000 */
[----:B------:R-:W4:Y:S01]  /*25700*/  LDL.LU R36, [R1+0x29c] ;  /* 0x00029c0001247983 */ /* 0x000f220000300800 */
[----:B--2---:R-:W-:-:S03]  /*25710*/  FMUL R3, R35, UR20 ;  /* 0x0000001423037c20 */ /* 0x004fc60008400000 */
[----:B------:R-:W2:Y:S01]  /*25720*/  LDL.LU R35, [R1+0x2a0] ;  /* 0x0002a00001237983 */ /* 0x000ea20000300800 */
[----:B---3--:R-:W-:-:S03]  /*25730*/  FMUL R4, R33, UR20 ;  /* 0x0000001421047c20 */ /* 0x008fc60008400000 */
[----:B------:R-:W3:Y:S01]  /*25740*/  LDL.LU R33, [R1+0x2a4] ;  /* 0x0002a40001217983 */ /* 0x000ee20000300800 */
[----:B----4-:R-:W-:-:S03]  /*25750*/  FMUL R5, R32, UR20 ;  /* 0x0000001420057c20 */ /* 0x010fc60008400000 */
[----:B------:R-:W4:Y:S01]  /*25760*/  LDL.LU R32, [R1+0x2a8] ;  /* 0x0002a80001207983 */ /* 0x000f220000300800 */
[C---:B------:R-:W-:Y:S02]  /*25770*/  ISETP.LT.OR P5, PT, R0.reuse, 0x9, !P0 ;  /* 0x000000090000780c */ /* 0x040fe400047a1670 */
[C---:B------:R-:W-:Y:S02]  /*25780*/  ISETP.LT.OR P3, PT, R0.reuse, 0x11, !P1 ;  /* 0x000000110000780c */ /* 0x040fe40004f61670 */
[C---:B------:R-:W-:Y:S02]  /*25790*/  ISETP.LT.OR P2, PT, R0.reuse, 0x12, !P1 ;  /* 0x000000120000780c */ /* 0x040fe40004f41670 */
[----:B------:R-:W-:-:S07]  /*257a0*/  ISETP.LT.OR P6, PT, R0, 0x12, !P0 ;  /* 0x000000120000780c */ /* 0x000fce00047c1670 */
[----:B------:R-:W-:Y:S01]  /*257b0*/  @!P5 STG.E.U8 desc[UR14][R28.64+0x8], R13 ;  /* 0x0000080d1c00d986 */ /* 0x000fe2000c10110e */
[----:B------:R-:W-:-:S03]  /*257c0*/  ISETP.LT.OR P5, PT, R0, 0x11, !P0 ;  /* 0x000000110000780c */ /* 0x000fc600047a1670 */
[----:B------:R0:W-:Y:S01]  /*257d0*/  @!P3 STG.E.U8 desc[UR14][R30.64+0x10], R7 ;  /* 0x000010071e00b986 */ /* 0x0001e2000c10110e */
[----:B------:R-:W-:-:S03]  /*257e0*/  ISETP.LT.OR P3, PT, R0, 0x19, !P1 ;  /* 0x000000190000780c */ /* 0x000fc60004f61670 */
[----:B------:R1:W-:Y:S01]  /*257f0*/  @!P2 STG.E.U8 desc[UR14][R30.64+0x11], R9 ;  /* 0x000011091e00a986 */ /* 0x0003e2000c10110e */
[----:B------:R-:W-:Y:S02]  /*25800*/  ISETP.LT.OR P2, PT, R0, 0x1a, !P1 ;  /* 0x0000001a0000780c */ /* 0x000fe40004f41670 */
[----:B0-----:R-:W-:Y:S01]  /*25810*/  F2FP.SATFINITE.E4M3.F32.PACK_AB_MERGE_C R7, RZ, R2, RZ ;  /* 0x00000002ff07723e */ /* 0x001fe200048070ff */
[----:B------:R-:W-:Y:S01]  /*25820*/  FMUL R2, R40, UR20 ;  /* 0x0000001428027c20 */ /* 0x000fe20008400000 */
[----:B-1----:R-:W-:Y:S01]  /*25830*/  F2FP.SATFINITE.E4M3.F32.PACK_AB_MERGE_C R9, RZ, R3, RZ ;  /* 0x00000003ff09723e */ /* 0x002fe200048070ff */
[----:B------:R-:W4:Y:S01]  /*25840*/  LDL.LU R40, [R1+0x2ac] ;  /* 0x0002ac0001287983 */ /* 0x000f220000300800 */
[----:B------:R-:W-:-:S03]  /*25850*/  F2FP.SATFINITE.E4M3.F32.PACK_AB_MERGE_C R13, RZ, R4, RZ ;  /* 0x00000004ff0d723e */ /* 0x000fc600048070ff */
[----:B------:R0:W-:Y:S01]  /*25860*/  @!P6 STG.E.U8 desc[UR14][R28.64+0x11], R7 ;  /* 0x000011071c00e986 */ /* 0x0001e2000c10110e */
[----:B------:R-:W-:Y:S01]  /*25870*/  ISETP.LT.OR P6, PT, R0, 0x1a, !P0 ;  /* 0x0000001a0000780c */ /* 0x000fe200047c1670 */
[----:B------:R-:W-:Y:S02]  /*25880*/  FMUL R3, R39, UR20 ;  /* 0x0000001427037c20 */ /* 0x000fe40008400000 */
[----:B------:R-:W4:Y:S01]  /*25890*/  LDL.LU R39, [R1+0x2b0] ;  /* 0x0002b00001277983 */ /* 0x000f220000300800 */
[----:B0-----:R-:W-:-:S03]  /*258a0*/  F2FP.SATFINITE.E4M3.F32.PACK_AB_MERGE_C R7, RZ, R2, RZ ;  /* 0x00000002ff07723e */ /* 0x001fc600048070ff */
[----:B------:R-:W-:Y:S04]  /*258b0*/  @!P5 STG.E.U8 desc[UR14][R28.64+0x10], R11 ;  /* 0x0000100b1c00d986 */ /* 0x000fe8000c10110e */
[----:B------:R0:W-:Y:S04]  /*258c0*/  @!P3 STG.E.U8 desc[UR14][R30.64+0x18], R9 ;  /* 0x000018091e00b986 */ /* 0x0001e8000c10110e */
[----:B------:R1:W-:Y:S01]  /*258d0*/  @!P2 STG.E.U8 desc[UR14][R30.64+0x19], R13 ;  /* 0x0000190d1e00a986 */ /* 0x0003e2000c10110e */
[----:B0-----:R-:W-:-:S03]  /*258e0*/  F2FP.SATFINITE.E4M3.F32.PACK_AB_MERGE_C R9, RZ, R3, RZ ;  /* 0x00000003ff09723e */ /* 0x001fc600048070ff */
[----:B------:R0:W-:Y:S01]  /*258f0*/  @!P6 STG.E.U8 desc[UR14][R28.64+0x19], R7 ;  /* 0x000019071c00e986 */ /* 0x0001e2000c10110e */
[----:B------:R-:W-:-:S03]  /*25900*/  FMUL R4, R38, UR20 ;  /* 0x0000001426047c20 */ /* 0x000fc60008400000 */
[----:B------:R-:W4:Y:S02]  /*25910*/  LDL.LU R38, [R1+0x2b4] ;  /* 0x0002b40001267983 */ /* 0x000f240000300800 */
[----:B------:R-:W-:Y:S01]  /*25920*/  F2FP.SATFINITE.E4M3.F32.PACK_AB_MERGE_C R11, RZ, R4, RZ ;  /* 0x00000004ff0b723e */ /* 0x000fe200048070ff */
[----:B------:R-:W-:Y:S02]  /*25930*/  FMUL R2, R37, UR20 ;  /* 0x0000001425027c20 */ /* 0x000fe40008400000 */
[----:B------:R-:W4:Y:S03]  /*25940*/  LDL.LU R37, [R1+0x2b8] ;  /* 0x0002b80001257983 */ /* 0x000f260000300800 */
[----:B-1----:R-:W-:Y:S01]  /*25950*/  F2FP.SATFINITE.E4M3.F32.PACK_AB_MERGE_C R13, RZ, R2, RZ ;  /* 0x00000002ff0d723e */ /* 0x002fe200048070ff */
[----:B------:R-:W-:Y:S02]  /*25960*/  FMUL R3, R36, UR20 ;  /* 0x0000001424037c20 */ /* 0x000fe40008400000 */
[----:B------:R-:W4:Y:S01]  /*25970*/  LDL.LU R36, [R1+0x2bc] ;  /* 0x0002bc0001247983 */ /* 0x000f220000300800 */
[----:B--2---:R-:W-:-:S03]  /*25980*/  FMUL R2, R35, UR20 ;  /* 0x0000001423027c20 */ /* 0x004fc60008400000 */
[----:B------:R-:W2:Y:S02]  /*25990*/  LDL.LU R35, [R1+0x2c0] ;  /* 0x0002c00001237983 */ /* 0x000ea40000300800 */
[----:B0-----:R-:W-:Y:S01]  /*259a0*/  F2FP.SATFINITE.E4M3.F32.PACK_AB_MERGE_C R7, RZ, R2, RZ ;  /* 0x00000002ff07723e */ /* 0x001fe200048070ff */
[----:B---3--:R-:W-:Y:S02]  /*259b0*/  FMUL R4, R33, UR20 ;  /* 0x0000001421047c20 */ /* 0x008fe40008400000 */
[----:B------:R-:W3:Y:S01]  /*259c0*/  LDL.LU R33, [R1+0x2c4] ;  /* 0x0002c40001217983 */ /* 0x000ee20000300800 */
[----:B----4-:R-:W-:-:S03]  /*259d0*/  FMUL R2, R32, UR20 ;  /* 0x0000001420027c20 */ /* 0x010fc60008400000 */
[----:B------:R-:W4:Y:S01]  /*259e0*/  LDL.LU R32, [R1+0x2c8] ;  /* 0x0002c80001207983 */ /* 0x000f220000300800 */
[C---:B------:R-:W-:Y:S02]  /*259f0*/  ISETP.LT.OR P5, PT, R0.reuse, 0x19, !P0 ;  /* 0x000000190000780c */ /* 0x040fe400047a1670 */
[C---:B------:R-:W-:Y:S02]  /*25a00*/  ISETP.LT.OR P3, PT, R0.reuse, 0x21, !P1 ;  /* 0x000000210000780c */ /* 0x040fe40004f61670 */
[C---:B------:R-:W-:Y:S02]  /*25a10*/  ISETP.LT.OR P2, PT, R0.reuse, 0x22, !P1 ;  /* 0x000000220000780c */ /* 0x040fe40004f41670 */
[----:B------:R-:W-:Y:S02]  /*25a20*/  F2FP.SATFINITE.E4M3.F32.PACK_AB_MERGE_C R5, RZ, R5, RZ ;  /* 0x00000005ff05723e */ /* 0x000fe400048070ff */
[----:B------:R-:W-:-:S05]  /*25a30*/  ISETP.LT.OR P6, PT, R0, 0x22, !P0 ;  /* 0x000000220000780c */ /* 0x000fca00047c1670 */
[----:B------:R0:W-:Y:S01]  /*25a40*/  @!P5 STG.E.U8 desc[UR14][R28.64+0x18], R5 ;  /* 0x000018051c00d986 */ /* 0x0001e2000c10110e */
[----:B------:R-:W-:-:S03]  /*25a50*/  ISETP.LT.OR P5, PT, R0, 0x21, !P0 ;  /* 0x000000210000780c */ /* 0x000fc600047a1670 */
[----:B------:R-:W-:Y:S01]  /*25a60*/  @!P3 STG.E.U8 desc[UR14][R30.64+0x20], R9 ;  /* 0x000020091e00b986 */ /* 0x000fe2000c10110e */
[----:B------:R-:W-:-:S03]  /*25a70*/  ISETP.LT.OR P3, PT, R0, 0x29, !P1 ;  /* 0x000000290000780c */ /* 0x000fc60004f61670 */
[----:B------:R1:W-:Y:S01]  /*25a80*/  @!P2 STG.E.U8 desc[UR14][R30.64+0x21], R11 ;  /* 0x0000210b1e00a986 */ /* 0x0003e2000c10110e */
[----:B------:R-:W-:Y:S02]  /*25a90*/  ISETP.LT.OR P2, PT, R0, 0x2a, !P1 ;  /* 0x0000002a0000780c */ /* 0x000fe40004f41670 */
[----:B0-----:R-:W-:Y:S02]  /*25aa0*/  F2FP.SATFINITE.E4M3.F32.PACK_AB_MERGE_C R5, RZ, R3, RZ ;  /* 0x00000003ff05723e */ /* 0x001fe400048070ff */
[----:B-1----:R-:W-:Y:S01]  /*25ab0*/  F2FP.SATFINITE.E4M3.F32.PACK_AB_MERGE_C R11, RZ, R2, RZ ;  /* 0x00000002ff0b723e */ /* 0x002fe200048070ff */
[----:B------:R-:W-:Y:S02]  /*25ac0*/  FMUL R2, R40, UR20 ;  /* 0x0000001428027c20 */ /* 0x000fe40008400000 */
[----:B------:R-:W4:Y:S01]  /*25ad0*/  LDL.LU R40, [R1+0x2cc] ;  /* 0x0002cc0001287983 */ /* 0x000f220000300800 */
[----:B------:R-:W-:-:S03]  /*25ae0*/  F2FP.SATFINITE.E4M3.F32.PACK_AB_MERGE_C R9, RZ, R4, RZ ;  /* 0x00000004ff09723e */ /* 0x000fc600048070ff */
[----:B------:R-:W-:Y:S01]  /*25af0*/  @!P6 STG.E.U8 desc[UR14][R28.64+0x21], R5 ;  /* 0x000021051c00e986 */ /* 0x000fe2000c10110e */
[----:B------:R-:W-:-:S03]  /*25b00*/  FMUL R3, R39, UR20 ;  /* 0x0000001427037c20 */ /* 0x000fc60008400000 */
[----:B------:R-:W4:Y:S01]  /*25b10*/  LDL.LU R39, [R1+0x2d0] ;  /* 0x0002d00001277983 */ /* 0x000f220000300800 */
[----:B------:R-:W-:-:S03]  /*25b20*/  ISETP.LT.OR P6, PT, R0, 0x2a, !P0 ;  /* 0x0000002a0000780c */ /* 0x000fc600047c1670 */
[----:B------:R-:W-:Y:S04]  /*25b30*/  @!P5 STG.E.U8 desc[UR14][R28.64+0x20], R13 ;  /* 0x0000200d1c00d986 */ /* 0x000fe8000c10110e */
[----:B------:R0:W-:Y:S04]  /*25b40*/  @!P3 STG.E.U8 desc[UR14][R30.64+0x28], R7 ;  /* 0x000028071e00b986 */ /* 0x0001e8000c10110e */
[----:B------:R1:W-:Y:S01]  /*25b50*/  @!P2 STG.E.U8 desc[UR14][R30.64+0x29], R9 ;  /* 0x000029091e00a986 */ /* 0x0003e2000c10110e */
[----:B0-----:R-:W-:Y:S02]  /*25b60*/  F2FP.SATFINITE.E4M3.F32.PACK_AB_MERGE_C R7, RZ, R2, RZ ;  /* 0x00000002ff07723e */ /* 0x001fe400048070ff */
[----:B-1----:R-:W-:-:S03]  /*25b70*/  F2FP.SATFINITE.E4M3.F32.PACK_AB_MERGE_C R9, RZ, R3, RZ ;  /* 0x00000003ff09723e */ /* 0x002fc600048070ff */
[----:B------:R0:W-:Y:S01]  /*25b80*/  @!P6 STG.E.U8 desc[UR14][R28.64+0x29], R7 ;  /* 0x000029071c00e986 */ /* 0x0001e2000c10110e */
[----:B------:R-:W-:-:S03]  /*25b90*/  FMUL R4, R38, UR20 ;  /* 0x0000001426047c20 */ /* 0x000fc60008400000 */
[----:B------:R-:W4:Y:S02]  /*25ba0*/  LDL.LU R38, [R1+0x2d4] ;  /* 0x0002d40001267983 */ /* 0x000f240000300800 */
[----:B------:R-:W-:Y:S01]  /*25bb0*/  F2FP.SATFINITE.E4M3.F32.PACK_AB_MERGE_C R13, RZ, R4, RZ ;  /* 0x00000004ff0d723e */ /* 0x000fe200048070ff */
        /* <DEDUP_REMOVED lines=21> */
[----:B------:R-:W-:Y:S02]  /*25d10*/  F2FP.SATFINITE.E4M3.F32.PACK_AB_MERGE_C R5, RZ, R5, RZ ;  /* 0x00000005ff05723e */ /* 0x000fe400048070ff */
[----:B0-----:R-:W-:Y:S02]  /*25d20*/  F2FP.SATFINITE.E4M3.F32.PACK_AB_MERGE_C R13, RZ, R2, RZ ;  /* 0x00000002ff0d723e */ /* 0x001fe400048070ff */
[----:B-1----:R-:W-:Y:S01]  /*25d30*/  F2FP.SATFINITE.E4M3.F32.PACK_AB_MERGE_C R9, RZ, R3, RZ ;  /* 0x00000003ff09723e */ /* 0x002fe200048070ff */
[----:B------:R-:W-:Y:S02]  /*25d40*/  FMUL R3, R40, UR20 ;  /* 0x0000001428037c20 */ /* 0x000fe40008400000 */
[----:B------:R-:W4:Y:S01]  /*25d50*/  LDL.LU R40, [R1+0x2ec] ;  /* 0x0002ec0001287983 */ /* 0x000f220000300800 */
[----:B------:R-:W-:Y:S01]  /*25d60*/  F2FP.SATFINITE.E4M3.F32.PACK_AB_MERGE_C R11, RZ, R4, RZ ;  /* 0x00000004ff0b723e */ /* 0x000fe200048070ff */
[----:B------:R-:W-:-:S02]  /*25d70*/  FMUL R2, R39, UR20 ;  /* 0x0000001427027c20 */ /* 0x000fc40008400000 */
[----:B------:R-:W4:Y:S04]  /*25d80*/  LDL.LU R39, [R1+0x2f0] ;  /* 0x0002f00001277983 */ /* 0x000f280000300800 */
[----:B------:R0:W-:Y:S01]  /*25d90*/  @!P6 STG.E.U8 desc[UR14][R28.64+0x31], R7 ;  /* 0x000031071c00e986 */ /* 0x0001e2000c10110e */
[----:B------:R-:W-:-:S03]  /*25da0*/  ISETP.LT.OR P6, PT, R0, 0x3a, !P0 ;  /* 0x0000003a0000780c */ /* 0x000fc600047c1670 */
[----:B------:R1:W-:Y:S01]  /*25db0*/  @!P5 STG.E.U8 desc[UR14][R28.64+0x30], R5 ;  /* 0x000030051c00d986 */ /* 0x0003e2000c10110e */
[----:B0-----:R-:W-:-:S03]  /*25dc0*/  F2FP.SATFINITE.E4M3.F32.PACK_AB_MERGE_C R7, RZ, R2, RZ ;  /* 0x00000002ff07723e */ /* 0x001fc600048070ff */
[----:B------:R-:W-:Y:S01]  /*25dd0*/  @!P2 STG.E.U8 desc[UR14][R30.64+0x39], R11 ;  /* 0x0000390b1e00a986 */ /* 0x000fe2000c10110e */
[----:B-1----:R-:W-:-:S03]  /*25de0*/  F2FP.SATFINITE.E4M3.F32.PACK_AB_MERGE_C R5, RZ, R3, RZ ;  /* 0x00000003ff05723e */ /* 0x002fc600048070ff */
[----:B------:R0:W-:Y:S04]  /*25df0*/  @!P3 STG.E.U8 desc[UR14][R30.64+0x38], R9 ;  /* 0x000038091e00b986 */ /* 0x0001e8000c10110e */
[----:B------:R4:W-:Y:S01]  /*25e00*/  @!P6 STG.E.U8 desc[UR14][R28.64+0x39], R5 ;  /* 0x000039051c00e986 */ /* 0x0009e2000c10110e */
[----:B------:R-:W-:-:S03]  /*25e10*/  FMUL R4, R38, UR20 ;  /* 0x0000001426047c20 */ /* 0x000fc60008400000 */
[----:B------:R-:W4:Y:S02]  /*25e20*/  LDL.LU R38, [R1+0x2f4] ;  /* 0x0002f40001267983 */ /* 0x000f240000300800 */
[----:B0-----:R-:W-:Y:S01]  /*25e30*/  F2FP.SATFINITE.E4M3.F32.PACK_AB_MERGE_C R9, RZ, R4, RZ ;  /* 0x00000004ff09723e */ /* 0x001fe200048070ff */
        /* <DEDUP_REMOVED lines=26> */
[----:B------:R0:W-:Y:S01]  /*25fe0*/  @!P6 STG.E.U8 desc[UR14][R28.64+0x41], R7 ;  /* 0x000041071c00e986 */ /* 0x0001e2000c10110e */
[----:B------:R-:W-:-:S03]  /*25ff0*/  FMUL R3, R39, UR20 ;  /* 0x0000001427037c20 */ /* 0x000fc60008400000 */
[----:B------:R-:W4:Y:S01]  /*26000*/  LDL.LU R39, [R1+0x310] ;  /* 0x0003100001277983 */ /* 0x000f220000300800 */
[----:B------:R-:W-:Y:S02]  /*26010*/  ISETP.LT.OR P6, PT, R0, 0x4a, !P0 ;  /* 0x0000004a0000780c */ /* 0x000fe400047c1670 */
[----:B0-----:R-:W-:Y:S01]  /*26020*/  F2FP.SATFINITE.E4M3.F32.PACK_AB_MERGE_C R7, RZ, R2, RZ ;  /* 0x00000002ff07723e */ /* 0x001fe200048070ff */
        /* <DEDUP_REMOVED lines=155> */
[----:B------:R-:W-:Y:S01]  /*269e0*/  F2FP.SATFINITE.E4M3.F32.PACK_AB_MERGE_C R9, RZ, R4, RZ ;  /* 0x00000004ff09723e */ /* 0x000fe200048070ff */
[----:B------:R-:W-:-:S02]  /*269f0*/  FMUL R3, R39, UR20 ;  /* 0x0000001427037c20 */ /* 0x000fc40008400000 */
[----:B------:R-:W4:Y:S04]  /*26a00*/  LDL.LU R39, [R1+0x390] ;  /* 0x0003900001277983 */ /* 0x000f280000300800 */
[----:B------:R-:W-:Y:S04]  /*26a10*/  @!P6 STG.E.U8 desc[UR14][R28.64+0x81], R5 ;  /* 0x000081051c00e986 */ /* 0x000fe8000c10110e */
[----:B------:R-:W-:Y:S04]  /*26a20*/  @!P5 STG.E.U8 desc[UR14][R28.64+0x80], R13 ;  /* 0x0000800d1c00d986 */ /* 0x000fe8000c10110e */
[----:B------:R0:W-:Y:S04]  /*26a30*/  @!P3 STG.E.U8 desc[UR14][R30.64+0x88], R7 ;  /* 0x000088071e00b986 */ /* 0x0001e8000c10110e */
[----:B------:R1:W-:Y:S01]  /*26a40*/  @!P2 STG.E.U8 desc[UR14][R30.64+0x89], R9 ;  /* 0x000089091e00a986 */ /* 0x0003e2000c10110e */
[----:B0-----:R-:W-:-:S02]  /*26a50*/  F2FP.SATFINITE.E4M3.F32.PACK_AB_MERGE_C R7, RZ, R2, RZ ;  /* 0x00000002ff07723e */ /* 0x001fc400048070ff */
[----:B-1----:R-:W-:Y:S01]  /*26a60*/  F2FP.SATFINITE.E4M3.F32.PACK_AB_MERGE_C R9, RZ, R3, RZ ;  /* 0x00000003ff09723e */ /* 0x002fe200048070ff */
[----:B------:R-:W-:Y:S02]  /*26a70*/  FMUL R4, R38, UR20 ;  /* 0x0000001426047c20 */ /* 0x000fe40008400000 */
[----:B------:R-:W4:Y:S03]  /*26a80*/  LDL.LU R38, [R1+0x394] ;  /* 0x0003940001267983 */ /* 0x000f260000300800 */
[----:B------:R-:W-:Y:S01]  /*26a90*/  F2FP.SATFINITE.E4M3.F32.PACK_AB_MERGE_C R13, RZ, R4, RZ ;  /* 0x00000004ff0d723e */ /* 0x000fe200048070ff */
[----:B------:R-:W-:Y:S02]  /*26aa0*/  FMUL R5, R37, UR20 ;  /* 0x0000001425057c20 */ /* 0x000fe40008400000 */
[----:B------:R-:W4:Y:S01]  /*26ab0*/  LDL.LU R37, [R1+0x398] ;  /* 0x0003980001257983 */ /* 0x000f220000300800 */
[----:B------:R-:W-:-:S03]  /*26ac0*/  FMUL R2, R36, UR20 ;  /* 0x0000001424027c20 */ /* 0x000fc60008400000 */
[----:B------:R-:W4:Y:S01]  /*26ad0*/  LDL.LU R36, [R1+0x39c] ;  /* 0x00039c0001247983 */ /* 0x000f220000300800 */
[----:B--2---:R-:W-:-:S03]  /*26ae0*/  FMUL R3, R35, UR20 ;  /* 0x0000001423037c20 */ /* 0x004fc60008400000 */
[----:B------:R-:W2:Y:S01]  /*26af0*/  LDL.LU R35, [R1+0x3a0] ;  /* 0x0003a00001237983 */ /* 0x000ea20000300800 */
        /* <DEDUP_REMOVED lines=9> */
[----:B------:R0:W-:Y:S01]  /*26b90*/  @!P6 STG.E.U8 desc[UR14][R28.64+0x89], R7 ;  /* 0x000089071c00e986 */ /* 0x0001e2000c10110e */
[----:B------:R-:W-:-:S03]  /*26ba0*/  ISETP.LT.OR P6, PT, R0, 0x92, !P0 ;  /* 0x000000920000780c */ /* 0x000fc600047c1670 */
[----:B------:R-:W-:Y:S01]  /*26bb0*/  @!P5 STG.E.U8 desc[UR14][R28.64+0x88], R11 ;  /* 0x0000880b1c00d986 */ /* 0x000fe2000c10110e */
[----:B------:R-:W-:-:S03]  /*26bc0*/  ISETP.LT.OR P5, PT, R0, 0x91, !P0 ;  /* 0x000000910000780c */ /* 0x000fc600047a1670 */
[----:B------:R1:W-:Y:S01]  /*26bd0*/  @!P3 STG.E.U8 desc[UR14][R30.64+0x90], R9 ;  /* 0x000090091e00b986 */ /* 0x0003e2000c10110e */
[C---:B------:R-:W-:Y:S02]  /*26be0*/  ISETP.LT.OR P3, PT, R0.reuse, 0x99, !P1 ;  /* 0x000000990000780c */ /* 0x040fe40004f61670 */
[----:B0-----:R-:W-:Y:S01]  /*26bf0*/  F2FP.SATFINITE.E4M3.F32.PACK_AB_MERGE_C R7, RZ, R2, RZ ;  /* 0x00000002ff07723e */ /* 0x001fe200048070ff */
[----:B------:R-:W-:Y:S01]  /*26c00*/  @!P2 STG.E.U8 desc[UR14][R30.64+0x91], R13 ;  /* 0x0000910d1e00a986 */ /* 0x000fe2000c10110e */
[----:B------:R-:W-:Y:S02]  /*26c10*/  ISETP.LT.OR P2, PT, R0, 0x9a, !P1 ;  /* 0x0000009a0000780c */ /* 0x000fe40004f41670 */
        /* <DEDUP_REMOVED lines=86> */
[----:B------:R0:W-:Y:S01]  /*27180*/  @!P6 STG.E.U8 desc[UR14][R28.64+0xb1], R7 ;  /* 0x0000b1071c00e986 */ /* 0x0001e2000c10110e */
[----:B------:R-:W-:-:S03]  /*27190*/  ISETP.LT.OR P6, PT, R0, 0xba, !P0 ;  /* 0x000000ba0000780c */ /* 0x000fc600047c1670 */
[----:B------:R-:W4:Y:S04]  /*271a0*/  LDL.LU R39, [R1+0x3f0] ;  /* 0x0003f00001277983 */ /* 0x000f280000300800 */
        /* <DEDUP_REMOVED lines=33> */
[----:B------:R0:W-:Y:S01]  /*273c0*/  @!P6 STG.E.U8 desc[UR14][R28.64+0xc1], R7 ;  /* 0x0000c1071c00e986 */ /* 0x0001e2000c10110e */
[----:B------:R-:W-:-:S03]  /*273d0*/  ISETP.LT.OR P6, PT, R0, 0xca, !P0 ;  /* 0x000000ca0000780c */ /* 0x000fc600047c1670 */
[----:B------:R-:W4:Y:S01]  /*273e0*/  LDL.LU R40, [R1+0x40c] ;  /* 0x00040c0001287983 */ /* 0x000f220000300800 */
[----:B------:R-:W-:Y:S01]  /*273f0*/  F2FP.SATFINITE.E4M3.F32.PACK_AB_MERGE_C R13, RZ, R4, RZ ;  /* 0x00000004ff0d723e */ /* 0x000fe200048070ff */
        /* <DEDUP_REMOVED lines=24> */
[C---:B------:R-:W-:Y:S01]  /*27580*/  ISETP.LT.OR P3, PT, R0.reuse, 0xd1, !P1 ;  /* 0x000000d10000780c */ /* 0x040fe20004f61670 */
[----:B------:R-:W4:Y:S01]  /*27590*/  LDL.LU R42, [R1+0x42c] ;  /* 0x00042c00012a7983 */ /* 0x000f220000300800 */
[C---:B------:R-:W-:Y:S02]  /*275a0*/  ISETP.LT.OR P2, PT, R0.reuse, 0xd2, !P1 ;  /* 0x000000d20000780c */ /* 0x040fe40004f41670 */
[----:B------:R-:W-:Y:S02]  /*275b0*/  ISETP.LT.OR P6, PT, R0, 0xd2, !P0 ;  /* 0x000000d20000780c */ /* 0x000fe400047c1670 */
[----:B------:R-:W-:-:S05]  /*275c0*/  F2FP.SATFINITE.E4M3.F32.PACK_AB_MERGE_C R5, RZ, R5, RZ ;  /* 0x00000005ff05723e */ /* 0x000fca00048070ff */
[----:B------:R0:W-:Y:S01]  /*275d0*/  @!P5 STG.E.U8 desc[UR14][R28.64+0xc8], R5 ;  /* 0x0000c8051c00d986 */ /* 0x0001e2000c10110e */
[----:B------:R-:W-:-:S03]  /*275e0*/  ISETP.LT.OR P5, PT, R0, 0xd1, !P0 ;  /* 0x000000d10000780c */ /* 0x000fc600047a1670 */
[----:B------:R-:W-:Y:S01]  /*275f0*/  @!P3 STG.E.U8 desc[UR14][R30.64+0xd0], R9 ;  /* 0x0000d0091e00b986 */ /* 0x000fe2000c10110e */
[----:B------:R-:W-:-:S03]  /*27600*/  ISETP.LT.OR P3, PT, R0, 0xd9, !P1 ;  /* 0x000000d90000780c */ /* 0x000fc60004f61670 */
[----:B------:R1:W-:Y:S01]  /*27610*/  @!P2 STG.E.U8 desc[UR14][R30.64+0xd1], R11 ;  /* 0x0000d10b1e00a986 */ /* 0x0003e2000c10110e */
[----:B0-----:R-:W-:Y:S02]  /*27620*/  F2FP.SATFINITE.E4M3.F32.PACK_AB_MERGE_C R5, RZ, R3, RZ ;  /* 0x00000003ff05723e */ /* 0x001fe400048070ff */
[----:B------:R-:W-:-:S03]  /*27630*/  ISETP.LT.OR P2, PT, R0, 0xda, !P1 ;  /* 0x000000da0000780c */ /* 0x000fc60004f41670 */
[----:B------:R-:W-:Y:S01]  /*27640*/  @!P6 STG.E.U8 desc[UR14][R28.64+0xd1], R5 ;  /* 0x0000d1051c00e986 */ /* 0x000fe2000c10110e */
[----:B-1----:R-:W-:Y:S02]  /*27650*/  F2FP.SATFINITE.E4M3.F32.PACK_AB_MERGE_C R11, RZ, R2, RZ ;  /* 0x00000002ff0b723e */ /* 0x002fe400048070ff */
[----:B------:R-:W-:Y:S01]  /*27660*/  ISETP.LT.OR P6, PT, R0, 0xda, !P0 ;  /* 0x000000da0000780c */ /* 0x000fe200047c1670 */
[----:B------:R-:W-:Y:S02]  /*27670*/  FMUL R2, R40, UR20 ;  /* 0x0000001428027c20 */ /* 0x000fe40008400000 */
[----:B------:R-:W4:Y:S01]  /*27680*/  LDL.LU R40, [R1+0x430] ;  /* 0x0004300001287983 */ /* 0x000f220000300800 */
[----:B------:R-:W-:-:S03]  /*27690*/  FMUL R3, R39, UR20 ;  /* 0x0000001427037c20 */ /* 0x000fc60008400000 */
[----:B------:R-:W4:Y:S01]  /*276a0*/  LDL.LU R39, [R1+0x434] ;  /* 0x0004340001277983 */ /* 0x000f220000300800 */
[----:B------:R-:W-:-:S03]  /*276b0*/  F2FP.SATFINITE.E4M3.F32.PACK_AB_MERGE_C R9, RZ, R4, RZ ;  /* 0x00000004ff09723e */ /* 0x000fc600048070ff */
        /* <DEDUP_REMOVED lines=13> */
[----:B--2---:R-:W-:Y:S01]  /*27790*/  FMUL R3, R35, UR20 ;  /* 0x0000001423037c20 */ /* 0x004fe20008400000 */
[----:B0-----:R-:W-:Y:S02]  /*277a0*/  F2FP.SATFINITE.E4M3.F32.PACK_AB_MERGE_C R7, RZ, R2, RZ ;  /* 0x00000002ff07723e */ /* 0x001fe400048070ff */
        /* <DEDUP_REMOVED lines=15> */
[----:B------:R-:W-:Y:S02]  /*278a0*/  F2FP.SATFINITE.E4M3.F32.PACK_AB_MERGE_C R5, RZ, R5, RZ ;  /* 0x00000005ff05723e */ /* 0x000fe400048070ff */
[----:B0-----:R-:W-:Y:S01]  /*278b0*/  F2FP.SATFINITE.E4M3.F32.PACK_AB_MERGE_C R11, RZ, R4, RZ ;  /* 0x00000004ff0b723e */ /* 0x001fe200048070ff */
[----:B------:R0:W-:Y:S01]  /*278c0*/  @!P6 STG.E.U8 desc[UR14][R28.64+0xe1], R7 ;  /* 0x0000e1071c00e986 */ /* 0x0001e2000c10110e */
[C---:B------:R-:W-:Y:S02]  /*278d0*/  ISETP.LT.OR P6, PT, R0.reuse, 0xea, !P0 ;  /* 0x000000ea0000780c */ /* 0x040fe400047c1670 */
[----:B-1----:R-:W-:Y:S01]  /*278e0*/  F2FP.SATFINITE.E4M3.F32.PACK_AB_MERGE_C R9, RZ, R3, RZ ;  /* 0x00000003ff09723e */ /* 0x002fe200048070ff */
[----:B------:R1:W-:Y:S01]  /*278f0*/  @!P5 STG.E.U8 desc[UR14][R28.64+0xe0], R5 ;  /* 0x0000e0051c00d986 */ /* 0x0003e2000c10110e */
[----:B------:R-:W-:-:S03]  /*27900*/  ISETP.LT.OR P5, PT, R0, 0xe9, !P0 ;  /* 0x000000e90000780c */ /* 0x000fc600047a1670 */
[----:B------:R-:W-:Y:S01]  /*27910*/  @!P2 STG.E.U8 desc[UR14][R30.64+0xe9], R11 ;  /* 0x0000e90b1e00a986 */ /* 0x000fe2000c10110e */
[----:B------:R-:W-:Y:S01]  /*27920*/  ISETP.LT.OR P2, PT, R0, 0xf2, !P1 ;  /* 0x000000f20000780c */ /* 0x000fe20004f41670 */
[----:B------:R-:W-:Y:S02]  /*27930*/  FMUL R3, R42, UR20 ;  /* 0x000000142a037c20 */ /* 0x000fe40008400000 */
[----:B------:R1:W-:Y:S01]  /*27940*/  @!P3 STG.E.U8 desc[UR14][R30.64+0xe8], R9 ;  /* 0x0000e8091e00b986 */ /* 0x0003e2000c10110e */
[----:B------:R-:W-:Y:S02]  /*27950*/  ISETP.LT.OR P3, PT, R0, 0xf1, !P1 ;  /* 0x000000f10000780c */ /* 0x000fe40004f61670 */
[----:B------:R-:W-:Y:S01]  /*27960*/  F2FP.SATFINITE.E4M3.F32.PACK_AB_MERGE_C R13, RZ, R2, RZ ;  /* 0x00000002ff0d723e */ /* 0x000fe200048070ff */
[----:B------:R-:W-:Y:S01]  /*27970*/  FMUL R4, R39, UR20 ;  /* 0x0000001427047c20 */ /* 0x000fe20008400000 */
[----:B------:R-:W-:Y:S01]  /*27980*/  FMUL R2, R40, UR20 ;  /* 0x0000001428027c20 */ /* 0x000fe20008400000 */
[----:B------:R-:W-:-:S03]  /*27990*/  F2FP.SATFINITE.E4M3.F32.PACK_AB_MERGE_C R3, RZ, R3, RZ ;  /* 0x00000003ff03723e */ /* 0x000fc600048070ff */
[----:B0-----:R-:W-:Y:S02]  /*279a0*/  F2FP.SATFINITE.E4M3.F32.PACK_AB_MERGE_C R7, RZ, R4, RZ ;  /* 0x00000004ff07723e */ /* 0x001fe400048070ff */
[----:B-1----:R-:W-:Y:S01]  /*279b0*/  F2FP.SATFINITE.E4M3.F32.PACK_AB_MERGE_C R5, RZ, R2, RZ ;  /* 0x00000002ff05723e */ /* 0x002fe200048070ff */
[----:B------:R-:W-:Y:S01]  /*279c0*/  @!P5 STG.E.U8 desc[UR14][R28.64+0xe8], R13 ;  /* 0x0000e80d1c00d986 */ /* 0x000fe2000c10110e */
[----:B------:R-:W-:-:S03]  /*279d0*/  ISETP.LT.OR P5, PT, R0, 0xf1, !P0 ;  /* 0x000000f10000780c */ /* 0x000fc600047a1670 */
[----:B------:R2:W-:Y:S01]  /*279e0*/  @!P6 STG.E.U8 desc[UR14][R28.64+0xe9], R3 ;  /* 0x0000e9031c00e986 */ /* 0x0005e2000c10110e */
[----:B------:R-:W-:-:S03]  /*279f0*/  ISETP.LT.OR P6, PT, R0, 0xf2, !P0 ;  /* 0x000000f20000780c */ /* 0x000fc600047c1670 */
[----:B------:R0:W-:Y:S01]  /*27a00*/  @!P2 STG.E.U8 desc[UR14][R30.64+0xf1], R7 ;  /* 0x0000f1071e00a986 */ /* 0x0001e2000c10110e */
[C---:B------:R-:W-:Y:S02]  /*27a10*/  ISETP.LT.OR P2, PT, R0.reuse, 0xf9, !P1 ;  /* 0x000000f90000780c */ /* 0x040fe40004f41670 */
[C---:B------:R-:W-:Y:S01]  /*27a20*/  ISETP.LT.OR P1, PT, R0.reuse, 0xfa, !P1 ;  /* 0x000000fa0000780c */ /* 0x040fe20004f21670 */
[----:B------:R4:W-:Y:S01]  /*27a30*/  @!P3 STG.E.U8 desc[UR14][R30.64+0xf0], R5 ;  /* 0x0000f0051e00b986 */ /* 0x0009e2000c10110e */
[C---:B------:R-:W-:Y:S02]  /*27a40*/  ISETP.LT.OR P3, PT, R0.reuse, 0xf9, !P0 ;  /* 0x000000f90000780c */ /* 0x040fe40004761670 */
[----:B------:R-:W-:Y:S01]  /*27a50*/  ISETP.LT.OR P0, PT, R0, 0xfa, !P0 ;  /* 0x000000fa0000780c */ /* 0x000fe20004701670 */
[----:B------:R-:W-:-:S05]  /*27a60*/  FMUL R2, R38, UR20 ;  /* 0x0000001426027c20 */ /* 0x000fca0008400000 */
[----:B------:R-:W-:-:S05]  /*27a70*/  F2FP.SATFINITE.E4M3.F32.PACK_AB_MERGE_C R9, RZ, R2, RZ ;  /* 0x00000002ff09723e */ /* 0x000fca00048070ff */
[----:B------:R1:W-:Y:S01]  /*27a80*/  @!P5 STG.E.U8 desc[UR14][R28.64+0xf0], R9 ;  /* 0x0000f0091c00d986 */ /* 0x0003e2000c10110e */
[----:B------:R-:W-:Y:S01]  /*27a90*/  FMUL R0, R37, UR20 ;  /* 0x0000001425007c20 */ /* 0x000fe20008400000 */
[----:B------:R-:W-:Y:S01]  /*27aa0*/  FMUL R2, R36, UR20 ;  /* 0x0000001424027c20 */ /* 0x000fe20008400000 */
[----:B--2---:R-:W-:-:S03]  /*27ab0*/  FMUL R3, R35, UR20 ;  /* 0x0000001423037c20 */ /* 0x004fc60008400000 */
[----:B0-----:R-:W-:Y:S02]  /*27ac0*/  F2FP.SATFINITE.E4M3.F32.PACK_AB_MERGE_C R7, RZ, R0, RZ ;  /* 0x00000000ff07723e */ /* 0x001fe400048070ff */
[----:B------:R-:W-:Y:S02]  /*27ad0*/  F2FP.SATFINITE.E4M3.F32.PACK_AB_MERGE_C R11, RZ, R2, RZ ;  /* 0x00000002ff0b723e */ /* 0x000fe400048070ff */
[----:B------:R-:W-:Y:S01]  /*27ae0*/  F2FP.SATFINITE.E4M3.F32.PACK_AB_MERGE_C R3, RZ, R3, RZ ;  /* 0x00000003ff03723e */ /* 0x000fe200048070ff */
[----:B------:R1:W-:Y:S04]  /*27af0*/  @!P6 STG.E.U8 desc[UR14][R28.64+0xf1], R7 ;  /* 0x0000f1071c00e986 */ /* 0x0003e8000c10110e */
[----:B------:R1:W-:Y:S04]  /*27b00*/  @!P2 STG.E.U8 desc[UR14][R30.64+0xf8], R11 ;  /* 0x0000f80b1e00a986 */ /* 0x0003e8000c10110e */
[----:B------:R1:W-:Y:S01]  /*27b10*/  @!P1 STG.E.U8 desc[UR14][R30.64+0xf9], R3 ;  /* 0x0000f9031e009986 */ /* 0x0003e2000c10110e */
[----:B---3--:R-:W-:Y:S01]  /*27b20*/  FMUL R4, R33, UR20 ;  /* 0x0000001421047c20 */ /* 0x008fe20008400000 */
[----:B----4-:R-:W-:-:S04]  /*27b30*/  FMUL R5, R32, UR20 ;  /* 0x0000001420057c20 */ /* 0x010fc80008400000 */
[----:B------:R-:W-:Y:S02]  /*27b40*/  F2FP.SATFINITE.E4M3.F32.PACK_AB_MERGE_C R13, RZ, R4, RZ ;  /* 0x00000004ff0d723e */ /* 0x000fe400048070ff */
[----:B------:R-:W-:-:S03]  /*27b50*/  F2FP.SATFINITE.E4M3.F32.PACK_AB_MERGE_C R5, RZ, R5, RZ ;  /* 0x00000005ff05723e */ /* 0x000fc600048070ff */
[----:B------:R1:W-:Y:S04]  /*27b60*/  @!P3 STG.E.U8 desc[UR14][R28.64+0xf8], R13 ;  /* 0x0000f80d1c00b986 */ /* 0x0003e8000c10110e */
[----:B------:R1:W-:Y:S02]  /*27b70*/  @!P0 STG.E.U8 desc[UR14][R28.64+0xf9], R5 ;  /* 0x0000f9051c008986 */ /* 0x0003e4000c10110e */
.L_x_545:
[----:B------:R-:W-:Y:S05]  /*27b80*/  BSYNC B0 ;  /* 0x0000000000007941 */ /* 0x000fea0003800000 */
.L_x_31:
[----:B-12--5:R-:W2:Y:S04]  /*27b90*/  LDL.LU R3, [R1+0x450] ;  /* 0x0004500001037983 */ /* 0x026ea80000300800 */
[----:B------:R-:W2:Y:S01]  /*27ba0*/  LDL.LU R2, [R1+0x454] ;  /* 0x0004540001027983 */ /* 0x000ea20000300800 */
[----:B------:R-:W-:Y:S01]  /*27bb0*/  ULDC UR6, c[0x0][0xc] ;  /* 0x0000030000067ab9 */ /* 0x000fe20000000800 */
[----:B------:R-:W-:Y:S01]  /*27bc0*/  ULDC UR7, c[0x0][0x10] ;  /* 0x0000040000077ab9 */ /* 0x000fe20000000800 */
[----:B---34-:R-:W2:Y:S01]  /*27bd0*/  LDC R5, c[0x0][0x14] ;  /* 0x00000500ff057b82 */ /* 0x018ea20000000800 */
[----:B------:R-:W-:Y:S01]  /*27be0*/  UIMAD.WIDE.U32 UR6, UR6, UR7, URZ ;  /* 0x00000007060672a5 */ /* 0x000fe2000f8e003f */
[----:B------:R-:W-:Y:S01]  /*27bf0*/  PRMT R0, RZ, 0x7610, R0 ;  /* 0x00007610ff007816 */ /* 0x000fe20000000000 */
[----:B------:R-:W-:-:S04]  /*27c00*/  UMOV UR9, 0xffffffff ;  /* 0xffffffff00097882 */ /* 0x000fc80000000000 */
[----:B--2---:R-:W-:-:S04]  /*27c10*/  IMAD.WIDE.U32 R2, R5, UR6, R2 ;  /* 0x0000000605027c25 */ /* 0x004fc8000f8e0002 */
[----:B------:R-:W-:Y:S01]  /*27c20*/  IMAD R5, R5, UR7, RZ ;  /* 0x0000000705057c24 */ /* 0x000fe2000f8e02ff */
[----:B------:R-:W-:Y:S01]  /*27c30*/  ULDC.64 UR6, c[0x0][0x650] ;  /* 0x0001940000067ab9 */ /* 0x000fe20000000a00 */
[----:B------:R-:W-:Y:S01]  /*27c40*/  IMAD.MOV.U32 R11, RZ, RZ, R2 ;  /* 0x000000ffff0b7224 */ /* 0x000fe200078e0002 */
[----:B------:R-:W-:Y:S01]  /*27c50*/  ISETP.GE.U32.AND P0, PT, R2, UR6, PT ;  /* 0x0000000602007c0c */ /* 0x000fe2000bf06070 */
[----:B------:R-:W-:Y:S02]  /*27c60*/  IMAD.IADD R13, R3, 0x1, R5 ;  /* 0x00000001030d7824 */ /* 0x000fe400078e0205 */
[----:B------:R-:W-:-:S03]  /*27c70*/  IMAD.MOV.U32 R2, RZ, RZ, -0x1 ;  /* 0xffffffffff027424 */ /* 0x000fc600078e00ff */
[----:B------:R1:W-:Y:S01]  /*27c80*/  STL [R1+0x450], R13 ;  /* 0x0004500d01007387 */ /* 0x0003e20000100800 */
[----:B------:R-:W-:-:S03]  /*27c90*/  ISETP.GE.U32.AND.EX P0, PT, R13, UR7, PT, P0 ;  /* 0x000000070d007c0c */ /* 0x000fc6000bf06100 */
[----:B------:R1:W-:Y:S04]  /*27ca0*/  STL [R1+0x454], R11 ;  /* 0x0004540b01007387 */ /* 0x0003e80000100800 */
[----:B------:R1:W-:Y:S06]  /*27cb0*/  STL [R1+0x458], R2 ;  /* 0x0004580201007387 */ /* 0x0003ec0000100800 */
[----:B------:R-:W-:Y:S05]  /*27cc0*/  @P0 BRA `(.L_x_546) ;  /* 0x0000000400740947 */ /* 0x000fea0003800000 */
[----:B------:R-:W2:Y:S01]  /*27cd0*/  S2R R8, SR_CTAID.X ;  /* 0x0000000000087919 */ /* 0x000ea20000002500 */
[----:B------:R-:W-:Y:S01]  /*27ce0*/  ULDC.64 UR18, c[0x0][0x628] ;  /* 0x00018a0000127ab9 */ /* 0x000fe20000000a00 */
[----:B------:R-:W3:Y:S01]  /*27cf0*/  LDC R9, c[0x0][0x144] ;  /* 0x00005100ff097b82 */ /* 0x000ee20000000800 */
[----:B------:R-:W-:Y:S01]  /*27d00*/  ULDC UR6, c[0x0][0x150] ;  /* 0x0000540000067ab9 */ /* 0x000fe20000000800 */
[----:B------:R-:W4:Y:S01]  /*27d10*/  S2R R12, SR_CTAID.Y ;  /* 0x00000000000c7919 */ /* 0x000f220000002600 */
[----:B------:R-:W-:Y:S01]  /*27d20*/  ISETP.NE.U32.AND P0, PT, RZ, UR18, PT ;  /* 0x00000012ff007c0c */ /* 0x000fe2000bf05070 */
[----:B------:R-:W-:Y:S01]  /*27d30*/  ULDC UR23, c[0x0][0x630] ;  /* 0x00018c0000177ab9 */ /* 0x000fe20000000800 */
[----:B------:R-:W-:Y:S02]  /*27d40*/  R2UR UR16, R11 ;  /* 0x000000000b1072ca */ /* 0x000fe400000e0000 */
[----:B------:R-:W-:Y:S01]  /*27d50*/  ISETP.NE.AND.EX P0, PT, RZ, UR19, PT, P0 ;  /* 0x00000013ff007c0c */ /* 0x000fe2000bf05300 */
[----:B0-----:R-:W0:Y:S01]  /*27d60*/  LDC.64 R6, c[0x0][0x620] ;  /* 0x00018800ff067b82 */ /* 0x001e220000000a00 */
[----:B------:R-:W-:-:S02]  /*27d70*/  R2UR UR17, R13 ;  /* 0x000000000d1172ca */ /* 0x000fc400000e0000 */
[----:B--2---:R-:W-:-:S05]  /*27d80*/  I2FP.F32.U32 R0, R8 ;  /* 0x0000000800007245 */ /* 0x004fca0000201000 */
[----:B------:R-:W-:-:S06]  /*27d90*/  FMUL R0, R0, UR6 ;  /* 0x0000000600007c20 */ /* 0x000fcc0008400000 */
[----:B------:R-:W2:Y:S01]  /*27da0*/  F2I.U32.TRUNC.NTZ R0, R0 ;  /* 0x0000000000007305 */ /* 0x000ea2000020f000 */
[----:B----4-:R-:W-:Y:S05]  /*27db0*/  @!P0 BRA `(.L_x_547) ;  /* 0x0000000000308947 */ /* 0x010fea0003800000 */
        /* <DEDUP_REMOVED lines=12> */
.L_x_547:
[----:B------:R-:W-:Y:S01]  /*27e80*/  USHF.R.U64 UR9, UR16, UR23, UR17 ;  /* 0x0000001710097299 */ /* 0x000fe20008001211 */
[----:B------:R-:W4:Y:S01]  /*27e90*/  LDC.64 R22, c[0x0][0x640] ;  /* 0x00019000ff167b82 */ /* 0x000f220000000a00 */
[----:B------:R-:W-:Y:S01]  /*27ea0*/  USHF.R.U32.HI UR6, URZ, UR23, UR17 ;  /* 0x000000173f067299 */ /* 0x000fe20008011611 */
[----:B--2---:R-:W-:Y:S02]  /*27eb0*/  IMAD.MOV R10, RZ, RZ, -R0 ;  /* 0x000000ffff0a7224 */ /* 0x004fe400078e0a00 */
[----:B-1----:R-:W-:Y:S01]  /*27ec0*/  IMAD.MOV.U32 R2, RZ, RZ, R11 ;  /* 0x000000ffff027224 */ /* 0x002fe200078e000b */
[----:B------:R-:W-:Y:S01]  /*27ed0*/  IADD3 R5, P0, RZ, -UR9, RZ ;  /* 0x80000009ff057c10 */ /* 0x000fe2000ff1e0ff */
[----:B---3--:R-:W-:Y:S02]  /*27ee0*/  IMAD R18, R9, R10, R8 ;  /* 0x0000000a09127224 */ /* 0x008fe400078e0208 */
[----:B------:R-:W1:Y:S02]  /*27ef0*/  LDC R4, c[0x0][0x618] ;  /* 0x00018600ff047b82 */ /* 0x000e640000000800 */
[----:B------:R-:W-:Y:S01]  /*27f00*/  IMAD.X R3, RZ, RZ, ~UR6, P0 ;  /* 0x80000006ff037e24 */ /* 0x000fe200080e06ff */
[----:B------:R-:W-:-:S03]  /*27f10*/  ULDC UR6, c[0x0][0x154] ;  /* 0x0000550000067ab9 */ /* 0x000fc60000000800 */
[-C--:B0-----:R-:W-:Y:S02]  /*27f20*/  IMAD R0, R3, R6.reuse, RZ ;  /* 0x0000000603007224 */ /* 0x081fe400078e02ff */
[----:B------:R-:W0:Y:S01]  /*27f30*/  LDC R14, c[0x0][0x608] ;  /* 0x00018200ff0e7b82 */ /* 0x000e220000000800 */
[----:B------:R-:W-:Y:S02]  /*27f40*/  IMAD.MOV.U32 R3, RZ, RZ, R13 ;  /* 0x000000ffff037224 */ /* 0x000fe400078e000d */
[----:B------:R-:W-:-:S05]  /*27f50*/  IMAD.WIDE.U32 R2, R5, R6, R2 ;  /* 0x0000000605027225 */ /* 0x000fca00078e0002 */
[----:B------:R-:W2:Y:S01]  /*27f60*/  LDC R20, c[0x0][0x658] ;  /* 0x00019600ff147b82 */ /* 0x000ea20000000800 */
[----:B------:R-:W-:Y:S01]  /*27f70*/  IMAD R5, R5, R7, R0 ;  /* 0x0000000705057224 */ /* 0x000fe200078e0200 */
[----:B------:R-:W-:Y:S01]  /*27f80*/  I2FP.F32.U32 R0, R12 ;  /* 0x0000000c00007245 */ /* 0x000fe20000201000 */
[----:B------:R-:W-:Y:S01]  /*27f90*/  IMAD.MOV.U32 R7, RZ, RZ, 0x1 ;  /* 0x00000001ff077424 */ /* 0x000fe200078e00ff */
[----:B----4-:R-:W-:Y:S01]  /*27fa0*/  ISETP.NE.U32.AND P0, PT, R22, RZ, PT ;  /* 0x000000ff1600720c */ /* 0x010fe20003f05070 */
[----:B------:R-:W-:Y:S02]  /*27fb0*/  IMAD.IADD R3, R3, 0x1, R5 ;  /* 0x0000000103037824 */ /* 0x000fe400078e0205 */
[----:B------:R-:W-:Y:S01]  /*27fc0*/  FMUL R0, R0, UR6 ;  /* 0x0000000600007c20 */ /* 0x000fe20008400000 */
[----:B------:R-:W3:Y:S01]  /*27fd0*/  LDC R15, c[0x0][0x148] ;  /* 0x00005200ff0f7b82 */ /* 0x000ee20000000800 */
[----:B------:R-:W-:Y:S01]  /*27fe0*/  ISETP.NE.AND.EX P0, PT, R23, RZ, PT, P0 ;  /* 0x000000ff1700720c */ /* 0x000fe20003f05300 */
[----:B------:R-:W-:Y:S01]  /*27ff0*/  IMAD.MOV.U32 R5, RZ, RZ, -0x1 ;  /* 0xffffffffff057424 */ /* 0x000fe200078e00ff */
[-CC-:B-1----:R-:W-:Y:S01]  /*28000*/  SHF.R.U64 R10, R2, R4.reuse, R3.reuse ;  /* 0x00000004020a7219 */ /* 0x182fe20000001203 */
[----:B------:R1:W4:Y:S01]  /*28010*/  F2I.U32.TRUNC.NTZ R13, R0 ;  /* 0x00000000000d7305 */ /* 0x000322000020f000 */
[----:B------:R-:W-:-:S03]  /*28020*/  SHF.R.U32.HI R3, RZ, R4, R3 ;  /* 0x00000004ff037219 */ /* 0x000fc60000011603 */
[----:B------:R-:W1:Y:S01]  /*28030*/  LDC R16, c[0x0][0x600] ;  /* 0x00018000ff107b82 */ /* 0x000e620000000800 */
[-CC-:B0-----:R-:W-:Y:S02]  /*28040*/  SHF.R.U64 R8, R10, R14.reuse, R3.reuse ;  /* 0x0000000e0a087219 */ /* 0x181fe40000001203 */
[----:B------:R-:W-:-:S05]  /*28050*/  SHF.R.U32.HI R3, RZ, R14, R3 ;  /* 0x0000000eff037219 */ /* 0x000fca0000011603 */
[----:B------:R-:W0:Y:S01]  /*28060*/  LDC R17, c[0x0][0x648] ;  /* 0x00019200ff117b82 */ /* 0x000e220000000800 */
[-CC-:B--2---:R-:W-:Y:S02]  /*28070*/  SHF.R.U64 R11, R8, R20.reuse, R3.reuse ;  /* 0x00000014080b7219 */ /* 0x184fe40000001203 */
[-C--:B------:R-:W-:Y:S02]  /*28080*/  SHF.L.U32 R5, R5, R20.reuse, RZ ;  /* 0x0000001405057219 */ /* 0x080fe400000006ff */
[-C--:B------:R-:W-:Y:S01]  /*28090*/  SHF.R.U32.HI R3, RZ, R20.reuse, R3 ;  /* 0x00000014ff037219 */ /* 0x080fe20000011603 */
[----:B------:R-:W-:Y:S01]  /*280a0*/  IMAD.MOV.U32 R2, RZ, RZ, R11 ;  /* 0x000000ffff027224 */ /* 0x000fe200078e000b */
[----:B------:R-:W-:Y:S01]  /*280b0*/  SHF.L.U32 R20, R7, R20, RZ ;  /* 0x0000001407147219 */ /* 0x000fe200000006ff */
[----:B------:R-:W2:Y:S01]  /*280c0*/  LDC R19, c[0x0][0x638] ;  /* 0x00018e00ff137b82 */ /* 0x000ea20000000800 */
[----:B------:R-:W-:-:S07]  /*280d0*/  LOP3.LUT R41, RZ, R5, RZ, 0x33, !PT ;  /* 0x00000005ff297212 */ /* 0x000fce00078e33ff */
[----:B------:R-:W0:Y:S01]  /*280e0*/  LDC R21, c[0x0][0x610] ;  /* 0x00018400ff157b82 */ /* 0x000e220000000800 */
[----:B----4-:R-:W-:Y:S05]  /*280f0*/  @!P0 BRA `(.L_x_548) ;  /* 0x0000000000288947 */ /* 0x010fea0003800000 */
[----:B-1----:R-:W1:Y:S02]  /*28100*/  LDC R0, c[0x0][0x64c] ;  /* 0x00019300ff007b82 */ /* 0x002e640000000800 */
[----:B-1----:R-:W-:-:S05]  /*28110*/  IADD3 R7, P0, R11, R0, RZ ;  /* 0x000000000b077210 */ /* 0x002fca0007f1e0ff */
        /* <DEDUP_REMOVED lines=8> */
.L_x_548:
[----:B01----:R-:W-:Y:S01]  /*281a0*/  SHF.R.U64 R0, R2, R17, R3 ;  /* 0x0000001102007219 */ /* 0x003fe20000001203 */
[----:B------:R-:W-:Y:S01]  /*281b0*/  VIADD R3, R16, 0xffffffff ;  /* 0xffffffff10037836 */ /* 0x000fe20000000000 */
[----:B------:R-:W-:Y:S01]  /*281c0*/  LOP3.LUT R41, R8, R41, RZ, 0xc0, !PT ;  /* 0x0000002908297212 */ /* 0x000fe200078ec0ff */
[----:B------:R-:W-:Y:S02]  /*281d0*/  IMAD.MOV R13, RZ, RZ, -R13 ;  /* 0x000000ffff0d7224 */ /* 0x000fe400078e0a0d */
[----:B------:R-:W-:Y:S01]  /*281e0*/  IMAD.MOV R2, RZ, RZ, -R0 ;  /* 0x000000ffff027224 */ /* 0x000fe200078e0a00 */
[----:B------:R-:W-:Y:S01]  /*281f0*/  LOP3.LUT R3, R10, R3, RZ, 0xc0, !PT ;  /* 0x000000030a037212 */ /* 0x000fe200078ec0ff */
[----:B------:R-:W-:Y:S02]  /*28200*/  IMAD R41, R20, R0, R41 ;  /* 0x0000000014297224 */ /* 0x000fe400078e0229 */
[----:B---3--:R-:W-:Y:S02]  /*28210*/  @P4 IMAD R18, R15, R13, R12 ;  /* 0x0000000d0f124224 */ /* 0x008fe400078e020c */
[----:B--2---:R-:W-:-:S02]  /*28220*/  IMAD R0, R2, R19, R11 ;  /* 0x0000001302007224 */ /* 0x004fc400078e020b */
[----:B------:R-:W-:Y:S02]  /*28230*/  IMAD R41, R41, R21, R18 ;  /* 0x0000001529297224 */ /* 0x000fe400078e0212 */
[----:B------:R-:W-:Y:S02]  /*28240*/  IMAD R2, R0, R16, R3 ;  /* 0x0000001000027224 */ /* 0x000fe400078e0203 */
[----:B------:R-:W-:-:S03]  /*28250*/  IMAD.MOV.U32 R4, RZ, RZ, 0x1 ;  /* 0x00000001ff047424 */ /* 0x000fc600078e00ff */
[----:B------:R-:W-:Y:S02]  /*28260*/  SEL R3, R2, R41, !P4 ;  /* 0x0000002902037207 */ /* 0x000fe40006000000 */
[----:B------:R-:W-:Y:S02]  /*28270*/  PRMT R0, R4, 0x7610, R0 ;  /* 0x0000761004007816 */ /* 0x000fe40000000000 */
[----:B------:R-:W-:Y:S01]  /*28280*/  SEL R41, R41, R2, !P4 ;  /* 0x0000000229297207 */ /* 0x000fe20006000000 */
[----:B------:R2:W-:Y:S06]  /*28290*/  STL [R1+0x458], R3 ;  /* 0x0004580301007387 */ /* 0x0005ec0000100800 */
.L_x_546:
[----:B------:R3:W-:Y:S01]  /*282a0*/  STL [R1+0x45c], R41 ;  /* 0x00045c2901007387 */ /* 0x0007e20000100800 */
[----:B------:R-:W-:-:S13]  /*282b0*/  LOP3.LUT P0, RZ, R0, 0xff, RZ, 0xc0, !PT ;  /* 0x000000ff00ff7812 */ /* 0x000fda000780c0ff */
[----:B---3--:R-:W-:Y:S05]  /*282c0*/  @P0 BRA `(.L_x_549) ;  /* 0xfffffd8c00700947 */ /* 0x008fea000383ffff */
[----:B------:R-:W-:Y:S05]  /*282d0*/  EXIT ;  /* 0x000000000000794d */ /* 0x000fea0003800000 */
.L_x_3:
[----:B------:R-:W2:Y:S01]  /*282e0*/  LDL R18, [R1+0x454] ;  /* 0x0004540001127983 */ /* 0x000ea20000100800 */
[----:B------:R-:W-:-:S03]  /*282f0*/  ULDC.64 UR4, c[0x0][0x650] ;  /* 0x0001940000047ab9 */ /* 0x000fc60000000a00 */
[----:B------:R-:W3:Y:S01]  /*28300*/  LDL R19, [R1+0x450] ;  /* 0x0004500001137983 */ /* 0x000ee20000100800 */
[----:B------:R-:W-:Y:S01]  /*28310*/  PRMT R0, RZ, 0x7610, R0 ;  /* 0x00007610ff007816 */ /* 0x000fe20000000000 */
[----:B------:R-:W-:Y:S02]  /*28320*/  IMAD.MOV.U32 R5, RZ, RZ, -0x1 ;  /* 0xffffffffff057424 */ /* 0x000fe400078e00ff */
[----:B------:R-:W-:Y:S02]  /*28330*/  IMAD.MOV.U32 R4, RZ, RZ, -0x1 ;  /* 0xffffffffff047424 */ /* 0x000fe400078e00ff */
[----:B------:R-:W-:Y:S01]  /*28340*/  IMAD.MOV.U32 R10, RZ, RZ, -0x1 ;  /* 0xffffffffff0a7424 */ /* 0x000fe200078e00ff */
[----:B--2---:R-:W-:-:S04]  /*28350*/  ISETP.GE.U32.AND P0, PT, R18, UR4, PT ;  /* 0x0000000412007c0c */ /* 0x004fc8000bf06070 */
[----:B---3--:R-:W-:-:S13]  /*28360*/  ISETP.GE.U32.AND.EX P0, PT, R19, UR5, PT, P0 ;  /* 0x0000000513007c0c */ /* 0x008fda000bf06100 */
[----:B------:R-:W-:Y:S05]  /*28370*/  @P0 BRA `(.L_x_550) ;  /* 0x0000000400600947 */ /* 0x000fea0003800000 */
[----:B------:R-:W0:Y:S01]  /*28380*/  LDC.64 R12, c[0x0][0x628] ;  /* 0x00018a00ff0c7b82 */ /* 0x000e220000000a00 */
[----:B------:R-:W-:Y:S02]  /*28390*/  IMAD.MOV.U32 R8, RZ, RZ, R18 ;  /* 0x000000ffff087224 */ /* 0x000fe400078e0012 */
[----:B------:R-:W-:-:S05]  /*283a0*/  IMAD.MOV.U32 R9, RZ, RZ, R19 ;  /* 0x000000ffff097224 */ /* 0x000fca00078e0013 */
[----:B------:R-:W1:Y:S08]  /*283b0*/  LDC R14, c[0x0][0x630] ;  /* 0x00018c00ff0e7b82 */ /* 0x000e700000000800 */
[----:B------:R-:W2:Y:S01]  /*283c0*/  LDC.64 R16, c[0x0][0x620] ;  /* 0x00018800ff107b82 */ /* 0x000ea20000000a00 */
[----:B0-----:R-:W-:-:S04]  /*283d0*/  ISETP.NE.U32.AND P0, PT, R12, RZ, PT ;  /* 0x000000ff0c00720c */ /* 0x001fc80003f05070 */
[----:B------:R-:W-:-:S13]  /*283e0*/  ISETP.NE.AND.EX P0, PT, R13, RZ, PT, P0 ;  /* 0x000000ff0d00720c */ /* 0x000fda0003f05300 */
[----:B-12---:R-:W-:Y:S05]  /*283f0*/  @!P0 BRA `(.L_x_551) ;  /* 0x0000000000288947 */ /* 0x006fea0003800000 */
[----:B------:R-:W0:Y:S02]  /*28400*/  LDC R0, c[0x0][0x634] ;  /* 0x00018d00ff007b82 */ /* 0x000e240000000800 */
[----:B0-----:R-:W-:-:S05]  /*28410*/  IADD3 R9, P0, R18, R0, RZ ;  /* 0x0000000012097210 */ /* 0x001fca0007f1e0ff */
        /* <DEDUP_REMOVED lines=8> */
.L_x_551:
[-CC-:B------:R-:W-:Y:S01]  /*284a0*/  SHF.R.U64 R10, R8, R14.reuse, R9.reuse ;  /* 0x0000000e080a7219 */ /* 0x180fe20000001209 */
[----:B------:R-:W0:Y:S01]  /*284b0*/  LDC R6, c[0x0][0x618] ;  /* 0x00018600ff067b82 */ /* 0x000e220000000800 */
[----:B------:R-:W-:Y:S01]  /*284c0*/  SHF.R.U32.HI R0, RZ, R14, R9 ;  /* 0x0000000eff007219 */ /* 0x000fe20000011609 */
[----:B------:R-:W-:Y:S01]  /*284d0*/  ULDC UR4, c[0x0][0x150] ;  /* 0x0000540000047ab9 */ /* 0x000fe20000000800 */
[----:B------:R-:W-:Y:S01]  /*284e0*/  IADD3 R3, P0, RZ, -R10, RZ ;  /* 0x8000000aff037210 */ /* 0x000fe20007f1e0ff */
[----:B------:R-:W-:Y:S01]  /*284f0*/  IMAD.MOV.U32 R4, RZ, RZ, R18 ;  /* 0x000000ffff047224 */ /* 0x000fe200078e0012 */
[----:B------:R-:W-:Y:S01]  /*28500*/  I2FP.F32.U32 R8, R2 ;  /* 0x0000000200087245 */ /* 0x000fe20000201000 */
[----:B------:R-:W-:Y:S02]  /*28510*/  IMAD.MOV.U32 R5, RZ, RZ, R19 ;  /* 0x000000ffff057224 */ /* 0x000fe400078e0013 */
[----:B------:R-:W1:Y:S01]  /*28520*/  LDC.64 R20, c[0x0][0x640] ;  /* 0x00019000ff147b82 */ /* 0x000e620000000a00 */
[----:B------:R-:W-:-:S02]  /*28530*/  IMAD.X R7, RZ, RZ, ~R0, P0 ;  /* 0x000000ffff077224 */ /* 0x000fc400000e0e00 */
[----:B------:R-:W-:Y:S01]  /*28540*/  FMUL R9, R8, UR4 ;  /* 0x0000000408097c20 */ /* 0x000fe20008400000 */
[----:B------:R-:W-:Y:S01]  /*28550*/  IMAD.WIDE.U32 R4, R3, R16, R4 ;  /* 0x0000001003047225 */ /* 0x000fe200078e0004 */
[----:B------:R-:W-:-:S03]  /*28560*/  ULDC UR4, c[0x0][0x154] ;  /* 0x0000550000047ab9 */ /* 0x000fc60000000800 */
[----:B------:R-:W-:Y:S01]  /*28570*/  IMAD R0, R7, R16, RZ ;  /* 0x0000001007007224 */ /* 0x000fe200078e02ff */
[----:B------:R-:W2:Y:S01]  /*28580*/  LDC R13, c[0x0][0x144] ;  /* 0x00005100ff0d7b82 */ /* 0x000ea20000000800 */
[----:B------:R-:W3:Y:S02]  /*28590*/  F2I.U32.TRUNC.NTZ R9, R9 ;  /* 0x0000000900097305 */ /* 0x000ee4000020f000 */
[----:B------:R-:W-:-:S04]  /*285a0*/  IMAD R3, R3, R17, R0 ;  /* 0x0000001103037224 */ /* 0x000fc800078e0200 */
[----:B------:R-:W-:Y:S01]  /*285b0*/  IMAD.IADD R3, R5, 0x1, R3 ;  /* 0x0000000105037824 */ /* 0x000fe200078e0203 */
[----:B------:R-:W4:Y:S04]  /*285c0*/  LDC R12, c[0x0][0x608] ;  /* 0x00018200ff0c7b82 */ /* 0x000f280000000800 */
[-C--:B0-----:R-:W-:Y:S02]  /*285d0*/  SHF.R.U64 R8, R4, R6.reuse, R3 ;  /* 0x0000000604087219 */ /* 0x081fe40000001203 */
[----:B------:R-:W-:Y:S02]  /*285e0*/  I2FP.F32.U32 R4, R11 ;  /* 0x0000000b00047245 */ /* 0x000fe40000201000 */
[----:B------:R-:W0:Y:S01]  /*285f0*/  LDC R7, c[0x0][0x658] ;  /* 0x00019600ff077b82 */ /* 0x000e220000000800 */
[----:B-1----:R-:W-:Y:S01]  /*28600*/  ISETP.NE.U32.AND P0, PT, R20, RZ, PT ;  /* 0x000000ff1400720c */ /* 0x002fe20003f05070 */
[----:B---3--:R-:W-:Y:S01]  /*28610*/  IMAD.MOV R0, RZ, RZ, -R9 ;  /* 0x000000ffff007224 */ /* 0x008fe200078e0a09 */
[----:B------:R-:W-:Y:S01]  /*28620*/  SHF.R.U32.HI R3, RZ, R6, R3 ;  /* 0x00000006ff037219 */ /* 0x000fe20000011603 */
[----:B------:R-:W-:Y:S01]  /*28630*/  FMUL R4, R4, UR4 ;  /* 0x0000000404047c20 */ /* 0x000fe20008400000 */
[----:B------:R-:W-:Y:S01]  /*28640*/  ISETP.NE.AND.EX P0, PT, R21, RZ, PT, P0 ;  /* 0x000000ff1500720c */ /* 0x000fe20003f05300 */
[----:B------:R-:W-:-:S02]  /*28650*/  IMAD.MOV.U32 R6, RZ, RZ, -0x1 ;  /* 0xffffffffff067424 */ /* 0x000fc400078e00ff */
[----:B------:R-:W1:Y:S01]  /*28660*/  LDC R14, c[0x0][0x148] ;  /* 0x00005200ff0e7b82 */ /* 0x000e620000000800 */
[----:B--2---:R-:W-:Y:S02]  /*28670*/  IMAD R18, R13, R0, R2 ;  /* 0x000000000d127224 */ /* 0x004fe400078e0202 */
[----:B------:R-:W-:-:S05]  /*28680*/  IMAD.MOV.U32 R2, RZ, RZ, 0x1 ;  /* 0x00000001ff027424 */ /* 0x000fca00078e00ff */
[----:B------:R-:W2:Y:S01]  /*28690*/  LDC R16, c[0x0][0x600] ;  /* 0x00018000ff107b82 */ /* 0x000ea20000000800 */
[-CC-:B----4-:R-:W-:Y:S02]  /*286a0*/  SHF.R.U64 R13, R8, R12.reuse, R3.reuse ;  /* 0x0000000c080d7219 */ /* 0x190fe40000001203 */
[----:B------:R-:W-:Y:S02]  /*286b0*/  SHF.R.U32.HI R0, RZ, R12, R3 ;  /* 0x0000000cff007219 */ /* 0x000fe40000011603 */
[----:B------:R3:W4:Y:S03]  /*286c0*/  F2I.U32.TRUNC.NTZ R12, R4 ;  /* 0x00000004000c7305 */ /* 0x000726000020f000 */
[----:B------:R-:W1:Y:S01]  /*286d0*/  LDC R17, c[0x0][0x648] ;  /* 0x00019200ff117b82 */ /* 0x000e620000000800 */
[-C--:B0-----:R-:W-:Y:S02]  /*286e0*/  SHF.R.U64 R15, R13, R7.reuse, R0 ;  /* 0x000000070d0f7219 */ /* 0x081fe40000001200 */
[----:B------:R-:W-:-:S02]  /*286f0*/  SHF.L.U32 R6, R6, R7, RZ ;  /* 0x0000000706067219 */ /* 0x000fc400000006ff */
[-C--:B------:R-:W-:Y:S01]  /*28700*/  SHF.L.U32 R22, R2, R7.reuse, RZ ;  /* 0x0000000702167219 */ /* 0x080fe200000006ff */
[----:B------:R-:W-:Y:S01]  /*28710*/  IMAD.MOV.U32 R2, RZ, RZ, R15 ;  /* 0x000000ffff027224 */ /* 0x000fe200078e000f */
[----:B------:R-:W-:Y:S01]  /*28720*/  SHF.R.U32.HI R3, RZ, R7, R0 ;  /* 0x00000007ff037219 */ /* 0x000fe20000011600 */
[----:B------:R-:W0:Y:S01]  /*28730*/  LDC R19, c[0x0][0x638] ;  /* 0x00018e00ff137b82 */ /* 0x000e220000000800 */
[----:B------:R-:W-:-:S07]  /*28740*/  LOP3.LUT R24, RZ, R6, RZ, 0x33, !PT ;  /* 0x00000006ff187212 */ /* 0x000fce00078e33ff */
        /* <DEDUP_REMOVED lines=12> */
.L_x_552:
[----:B-1----:R-:W-:Y:S01]  /*28810*/  SHF.R.U64 R3, R2, R17, R3 ;  /* 0x0000001102037219 */ /* 0x002fe20000001203 */
[----:B--2---:R-:W-:Y:S01]  /*28820*/  VIADD R7, R16, 0xffffffff ;  /* 0xffffffff10077836 */ /* 0x004fe20000000000 */
[----:B------:R-:W-:Y:S01]  /*28830*/  LOP3.LUT R0, R13, R24, RZ, 0xc0, !PT ;  /* 0x000000180d007212 */ /* 0x000fe200078ec0ff */
[----:B------:R-:W-:Y:S02]  /*28840*/  IMAD.MOV R12, RZ, RZ, -R12 ;  /* 0x000000ffff0c7224 */ /* 0x000fe400078e0a0c */
[----:B------:R-:W-:Y:S02]  /*28850*/  IMAD.MOV R2, RZ, RZ, -R3 ;  /* 0x000000ffff027224 */ /* 0x000fe400078e0a03 */
[----:B------:R-:W-:Y:S01]  /*28860*/  IMAD R5, R22, R3, R0 ;  /* 0x0000000316057224 */ /* 0x000fe200078e0200 */
[----:B------:R-:W-:Y:S01]  /*28870*/  LOP3.LUT R3, R8, R7, RZ, 0xc0, !PT ;  /* 0x0000000708037212 */ /* 0x000fe200078ec0ff */
[----:B------:R-:W-:Y:S02]  /*28880*/  @P4 IMAD R18, R14, R12, R11 ;  /* 0x0000000c0e124224 */ /* 0x000fe400078e020b */
[----:B0-----:R-:W-:-:S02]  /*28890*/  IMAD R0, R2, R19, R15 ;  /* 0x0000001302007224 */ /* 0x001fc400078e020f */
[----:B------:R-:W-:Y:S02]  /*288a0*/  IMAD.MOV.U32 R4, RZ, RZ, 0x1 ;  /* 0x00000001ff047424 */ /* 0x000fe400078e00ff */
[----:B------:R-:W-:Y:S02]  /*288b0*/  IMAD R5, R5, R23, R18 ;  /* 0x0000001705057224 */ /* 0x000fe400078e0212 */
[----:B------:R-:W-:Y:S01]  /*288c0*/  IMAD R2, R0, R16, R3 ;  /* 0x0000001000027224 */ /* 0x000fe200078e0203 */
[----:B------:R-:W-:-:S04]  /*288d0*/  PRMT R0, R4, 0x7610, R0 ;  /* 0x0000761004007816 */ /* 0x000fc80000000000 */
[----:B------:R-:W-:Y:S02]  /*288e0*/  SEL R4, R2, R5, !P4 ;  /* 0x0000000502047207 */ /* 0x000fe40006000000 */
[----:B------:R-:W-:-:S07]  /*288f0*/  SEL R5, R5, R2, !P4 ;  /* 0x0000000205057207 */ /* 0x000fce0006000000 */
.L_x_550:
[----:B------:R-:W-:-:S08]  /*28900*/  NOP ;  /* 0x0000000000007918 */ /* 0x000fd00000000000 */
[----:B------:R-:W0:-:S00]  /*28910*/  USETMAXREG.DEALLOC.CTAPOOL 0x18 ;  /* 0x00000018000079c8 */ /* 0x000e0000080e0500 */
[----:B------:R-:W-:-:S13]  /*28920*/  ISETP.NE.AND P0, PT, RZ, UR8, PT ;  /* 0x00000008ff007c0c */ /* 0x000fda000bf05270 */
[----:B------:R-:W-:Y:S05]  /*28930*/  @P0 EXIT ;  /* 0x000000000000094d */ /* 0x000fea0003800000 */
[----:B0-----:R-:W-:Y:S01]  /*28940*/  LOP3.LUT P0, RZ, R0, 0xff, RZ, 0xc0, !PT ;  /* 0x000000ff00ff7812 */ /* 0x001fe2000780c0ff */
[----:B------:R-:W-:Y:S02]  /*28950*/  IMAD.MOV.U32 R6, RZ, RZ, 0x1 ;  /* 0x00000001ff067424 */ /* 0x000fe400078e00ff */
[----:B------:R-:W-:-:S10]  /*28960*/  IMAD.MOV.U32 R7, RZ, RZ, RZ ;  /* 0x000000ffff077224 */ /* 0x000fd400078e00ff */
[----:B------:R-:W-:Y:S05]  /*28970*/  @!P0 BRA `(.L_x_553) ;  /* 0x0000000c00488947 */ /* 0x000fea0003800000 */
[----:B------:R-:W0:Y:S01]  /*28980*/  LDC R0, c[0x0][0x28c] ;  /* 0x0000a300ff007b82 */ /* 0x000e220000000800 */
[----:B------:R-:W1:Y:S01]  /*28990*/  S2R R2, SR_TID.X ;  /* 0x0000000000027919 */ /* 0x000e620000002100 */
[----:B------:R-:W-:Y:S01]  /*289a0*/  ULDC UR5, c[0x0][0x658] ;  /* 0x0001960000057ab9 */ /* 0x000fe20000000800 */
[----:B------:R-:W-:Y:S01]  /*289b0*/  UMOV UR7, 0xffffffff ;  /* 0xffffffff00077882 */ /* 0x000fe20000000000 */
[----:B------:R-:W-:Y:S01]  /*289c0*/  ULDC UR6, c[0x0][0xc] ;  /* 0x0000030000067ab9 */ /* 0x000fe20000000800 */
[----:B------:R-:W-:Y:S01]  /*289d0*/  USHF.L.U32 UR8, UR7, UR5, URZ ;  /* 0x0000000507087299 */ /* 0x000fe2000800063f */
[----:B------:R-:W-:Y:S01]  /*289e0*/  BSSY B0, `(.L_x_553) ;  /* 0x00000cb000007945 */ /* 0x000fe20003800000 */
[----:B------:R-:W-:Y:S01]  /*289f0*/  UMOV UR9, 0x1 ;  /* 0x0000000100097882 */ /* 0x000fe20000000000 */
[----:B------:R-:W-:Y:S01]  /*28a00*/  ULDC UR7, c[0x0][0x10] ;  /* 0x0000040000077ab9 */ /* 0x000fe20000000800 */
[----:B------:R-:W-:Y:S01]  /*28a10*/  USHF.L.U32 UR18, UR9, UR5, URZ ;  /* 0x0000000509127299 */ /* 0x000fe2000800063f */
[----:B------:R-:W-:Y:S01]  /*28a20*/  IMAD.MOV.U32 R9, RZ, RZ, 0x1 ;  /* 0x00000001ff097424 */ /* 0x000fe200078e00ff */
[----:B------:R-:W-:Y:S01]  /*28a30*/  UIMAD.WIDE.U32 UR6, UR6, UR7, URZ ;  /* 0x00000007060672a5 */ /* 0x000fe2000f8e003f */
[----:B------:R-:W-:Y:S01]  /*28a40*/  IMAD.MOV.U32 R6, RZ, RZ, 0x1 ;  /* 0x00000001ff067424 */ /* 0x000fe200078e00ff */
[----:B------:R-:W-:Y:S01]  /*28a50*/  ULDC UR5, c[0x0][0x14] ;  /* 0x0000050000057ab9 */ /* 0x000fe20000000800 */
[----:B------:R-:W-:Y:S01]  /*28a60*/  IMAD.MOV.U32 R7, RZ, RZ, RZ ;  /* 0x000000ffff077224 */ /* 0x000fe200078e00ff */
[----:B------:R-:W-:-:S02]  /*28a70*/  UIMAD.WIDE.U32 UR20, UR6, UR5, URZ ;  /* 0x00000005061472a5 */ /* 0x000fc4000f8e003f */
[----:B------:R-:W-:Y:S01]  /*28a80*/  UIMAD UR16, UR7, UR5, URZ ;  /* 0x00000005071072a4 */ /* 0x000fe2000f8e023f */
[----:B------:R-:W-:Y:S01]  /*28a90*/  ULDC UR4, c[0x0][0x600] ;  /* 0x0001800000047ab9 */ /* 0x000fe20000000800 */
[----:B------:R-:W-:Y:S02]  /*28aa0*/  ULOP3.LUT UR24, UR13, 0x2, URZ, 0xfc, !UPT ;  /* 0x000000020d187892 */ /* 0x000fe4000f8efc3f */
[----:B------:R-:W-:Y:S01]  /*28ab0*/  UIADD3 UR4, UR4, -0x1, URZ ;  /* 0xffffffff04047890 */ /* 0x000fe2000fffe03f */
[----:B0-----:R-:W-:Y:S01]  /*28ac0*/  VIADD R0, R0, 0x7f ;  /* 0x0000007f00007836 */ /* 0x001fe20000000000 */
[----:B------:R-:W-:Y:S02]  /*28ad0*/  ULOP3.LUT UR17, URZ, UR8, URZ, 0x33, !UPT ;  /* 0x000000083f117292 */ /* 0x000fe4000f8e333f */
[----:B------:R-:W-:Y:S02]  /*28ae0*/  UIADD3 UR16, UR21, UR16, URZ ;  /* 0x0000001015107290 */ /* 0x000fe4000fffe03f */
[----:B------:R-:W-:Y:S01]  /*28af0*/  SHF.R.S32.HI R3, RZ, 0x1f, R0 ;  /* 0x0000001fff037819 */ /* 0x000fe20000011400 */
[----:B------:R-:W-:-:S03]  /*28b00*/  ULDC.64 UR22, c[0x0][0x198] ;  /* 0x0000660000167ab9 */ /* 0x000fc60000000a00 */
[----:B------:R-:W-:Y:S02]  /*28b10*/  LEA.HI R0, R3, R0, RZ, 0x7 ;  /* 0x0000000003007211 */ /* 0x000fe400078f38ff */
[C---:B-1----:R-:W-:Y:S02]  /*28b20*/  LOP3.LUT P2, RZ, R2.reuse, 0x7f, RZ, 0xc0, !PT ;  /* 0x0000007f02ff7812 */ /* 0x042fe4000784c0ff */
[----:B------:R-:W-:Y:S02]  /*28b30*/  SHF.R.S32.HI R0, RZ, 0x7, R0 ;  /* 0x00000007ff007819 */ /* 0x000fe40000011400 */
[----:B------:R-:W-:-:S03]  /*28b40*/  LOP3.LUT P0, RZ, R2, 0x1f, RZ, 0xc0, !PT ;  /* 0x0000001f02ff7812 */ /* 0x000fc6000780c0ff */
[----:B------:R-:W-:Y:S01]  /*28b50*/  VIADD R14, R0, 0x1 ;  /* 0x00000001000e7836 */ /* 0x000fe20000000000 */
[----:B------:R-:W-:-:S13]  /*28b60*/  PLOP3.LUT P0, PT, P0, P2, PT, 0x8a, 0x0 ;  /* 0x000000000000781c */ /* 0x000fda0000705172 */
.L_x_565:
[----:B------:R-:W-:-:S03]  /*28b70*/  UMOV UR5, 0xffffffff ;  /* 0xffffffff00057882 */ /* 0x000fc60000000000 */
[----:B------:R-:W-:Y:S05]  /*28b80*/  BRA.DIV UR5, `(.L_x_554) ;  /* 0x00000012052c7947 */ /* 0x000fea000b800000 */
[----:B------:R-:W-:-:S13]  /*28b90*/  ELECT P1, URZ, PT ;  /* 0x00000000003f782f */ /* 0x000fda0003820000 */
.L_x_579:
[----:B------:R-:W0:Y:S01]  /*28ba0*/  LDC R2, c[0x0][0x28c] ;  /* 0x0000a300ff027b82 */ /* 0x000e220000000800 */
[----:B------:R-:W-:Y:S01]  /*28bb0*/  BSSY B1, `(.L_x_555) ;  /* 0x0000035000017945 */ /* 0x000fe20003800000 */
[----:B0-----:R-:W-:-:S13]  /*28bc0*/  ISETP.LT.OR P1, PT, R2, 0x1, !P1 ;  /* 0x000000010200780c */ /* 0x001fda0004f21670 */
[----:B------:R-:W-:Y:S05]  /*28bd0*/  @P1 BRA `(.L_x_556) ;  /* 0x0000000000c81947 */ /* 0x000fea0003800000 */
[----:B------:R-:W-:Y:S02]  /*28be0*/  IMAD.SHL.U32 R4, R4, 0x100, RZ ;  /* 0x0000010004047824 */ /* 0x000fe400078e00ff */
[----:B------:R-:W-:Y:S02]  /*28bf0*/  IMAD.SHL.U32 R5, R5, 0x100, RZ ;  /* 0x0000010005057824 */ /* 0x000fe400078e00ff */
[----:B------:R-:W-:Y:S02]  /*28c00*/  IMAD.MOV.U32 R13, RZ, RZ, RZ ;  /* 0x000000ffff0d7224 */ /* 0x000fe400078e00ff */
[----:B------:R-:W-:Y:S02]  /*28c10*/  IMAD.MOV.U32 R3, RZ, RZ, R14 ;  /* 0x000000ffff037224 */ /* 0x000fe400078e000e */
[----:B------:R-:W-:Y:S02]  /*28c20*/  IMAD.MOV.U32 R2, RZ, RZ, R6 ;  /* 0x000000ffff027224 */ /* 0x000fe400078e0006 */
[----:B------:R-:W-:-:S07]  /*28c30*/  IMAD.MOV.U32 R8, RZ, RZ, R7 ;  /* 0x000000ffff087224 */ /* 0x000fce00078e0007 */
.L_x_560:
[----:B------:R-:W0:Y:S01]  /*28c40*/  S2R R12, SR_CgaCtaId ;  /* 0x00000000000c7919 */ /* 0x000e220000008800 */
[----:B------:R-:W-:-:S04]  /*28c50*/  MOV R11, 0x400 ;  /* 0x00000400000b7802 */ /* 0x000fc80000000f00 */
[----:B0-----:R-:W-:Y:S02]  /*28c60*/  LEA R15, R12, R11, 0x18 ;  /* 0x0000000b0c0f7211 */ /* 0x001fe400078ec0ff */
[----:B------:R-:W-:Y:S01]  /*28c70*/  SHF.L.U32 R11, R2, 0x1f, RZ ;  /* 0x0000001f020b7819 */ /* 0x000fe200000006ff */
[----:B------:R-:W0:Y:S02]  /*28c80*/  @!P2 LDC R12, c[0x0][0x500] ;  /* 0x00014000ff0cab82 */ /* 0x000e240000000800 */
[----:B------:R-:W-:-:S04]  /*28c90*/  IMAD R16, R8, 0x8, R15 ;  /* 0x0000000808107824 */ /* 0x000fc800078e020f */
[----:B------:R-:W1:Y:S02]  /*28ca0*/  SYNCS.PHASECHK.TRANS64.TRYWAIT P1, [R16+URZ+0x38], R11 ;  /* 0x0000380b100075a7 */ /* 0x000e64000802017f */
[----:B-1----:R-:W-:Y:S05]  /*28cb0*/  @!P1 BRA `(.L_x_557) ;  /* 0x0000001000009947 */ /* 0x002fea0003800000 */
.L_x_580:
[----:B------:R-:W-:Y:S01]  /*28cc0*/  UPRMT UR5, UR24, 0x9910, URZ ;  /* 0x0000991018057896 */ /* 0x000fe2000800003f */
[----:B0-----:R0:W-:Y:S03]  /*28cd0*/  @!P2 SYNCS.ARRIVE.TRANS64 RZ, [R16+URZ], R12 ;  /* 0x0000000c10ffa9a7 */ /* 0x0011e6000800003f */
[----:B------:R-:W-:-:S06]  /*28ce0*/  UISETP.NE.AND UP0, UPT, UR5, 0x2, UPT ;  /* 0x000000020500788c */ /* 0x000fcc000bf05270 */
[----:B------:R-:W-:-:S13]  /*28cf0*/  PLOP3.LUT P1, PT, PT, PT, UP0, 0x80, 0x0 ;  /* 0x000000000000781c */ /* 0x000fda0003f2f008 */
[----:B0-----:R-:W-:Y:S05]  /*28d00*/  @P1 BRA `(.L_x_558) ;  /* 0x0000000000041947 */ /* 0x001fea0003800000 */
[----:B------:R-:W-:Y:S01]  /*28d10*/  BPT.TRAP 0x1 ;  /* 0x000000040000795c */ /* 0x000fe20000300000 */
.L_x_558:
[----:B------:R-:W-:Y:S05]  /*28d20*/  @P0 BRA `(.L_x_559) ;  /* 0x0000000000040947 */ /* 0x000fea0003800000 */
[----:B------:R-:W-:Y:S01]  /*28d30*/  BPT.TRAP 0x1 ;  /* 0x000000040000795c */ /* 0x000fe20000300000 */
.L_x_559:
[----:B------:R-:W-:Y:S01]  /*28d40*/  IMAD R15, R8, 0x8000, R15 ;  /* 0x00008000080f7824 */ /* 0x000fe200078e020f */
[----:B------:R-:W-:Y:S01]  /*28d50*/  R2UR UR9, R16 ;  /* 0x00000000100972ca */ /* 0x000fe200000e0000 */
[----:B------:R-:W-:Y:S01]  /*28d60*/  VIADD R3, R3, 0xffffffff ;  /* 0xffffffff03037836 */ /* 0x000fe20000000000 */
[----:B------:R-:W-:Y:S01]  /*28d70*/  UIADD3 UR6, UP0, UR22, 0xf0, URZ ;  /* 0x000000f016067890 */ /* 0x000fe2000ff1e03f */
[----:B------:R-:W-:Y:S01]  /*28d80*/  R2UR UR11, R5 ;  /* 0x00000000050b72ca */ /* 0x000fe200000e0000 */
[----:B------:R-:W-:Y:S01]  /*28d90*/  UIADD3 UR26, UP1, UR22, 0x1f0, URZ ;  /* 0x000001f0161a7890 */ /* 0x000fe2000ff3e03f */
[----:B------:R-:W-:Y:S01]  /*28da0*/  R2UR UR5, R15 ;  /* 0x000000000f0572ca */ /* 0x000fe200000e0000 */
[----:B------:R-:W-:Y:S01]  /*28db0*/  UIADD3.X UR7, URZ, UR23, URZ, UP0, !UPT ;  /* 0x000000173f077290 */ /* 0x000fe200087fe43f */
[----:B------:R-:W-:Y:S01]  /*28dc0*/  R2UR UR10, R13 ;  /* 0x000000000d0a72ca */ /* 0x000fe200000e0000 */
[----:B------:R-:W-:Y:S01]  /*28dd0*/  VIADD R8, R8, 0x1 ;  /* 0x0000000108087836 */ /* 0x000fe20000000000 */
[----:B------:R-:W-:Y:S01]  /*28de0*/  R2UR UR12, R10 ;  /* 0x000000000a0c72ca */ /* 0x000fe200000e0000 */
[----:B------:R-:W-:Y:S01]  /*28df0*/  UIADD3.X UR27, URZ, UR23, URZ, UP1, !UPT ;  /* 0x000000173f1b7290 */ /* 0x000fe20008ffe43f */
[----:B------:R-:W-:Y:S01]  /*28e00*/  R2UR UR19, R4 ;  /* 0x00000000041372ca */ /* 0x000fe200000e0000 */
[----:B------:R-:W-:Y:S01]  /*28e10*/  UMOV UR14, 0x0 ;  /* 0x00000000000e7882 */ /* 0x000fe20000000000 */
[----:B------:R-:W-:Y:S01]  /*28e20*/  ISETP.GT.AND P3, PT, R3, 0x1, PT ;  /* 0x000000010300780c */ /* 0x000fe20003f64270 */
[----:B------:R-:W-:Y:S01]  /*28e30*/  UMOV UR15, 0x10000000 ;  /* 0x10000000000f7882 */ /* 0x000fe20000000000 */
[----:B------:R-:W-:Y:S01]  /*28e40*/  ISETP.NE.AND P1, PT, R8, 0x7, PT ;  /* 0x000000070800780c */ /* 0x000fe20003f25270 */
[----:B------:R-:W-:-:S02]  /*28e50*/  VIADD R13, R13, 0x80 ;  /* 0x000000800d0d7836 */ /* 0x000fc40000000000 */
[----:B------:R-:W-:Y:S01]  /*28e60*/  UIADD3 UR8, UR5, 0x180, URZ ;  /* 0x0000018005087890 */ /* 0x000fe2000fffe03f */
[----:B-1----:R-:W-:Y:S01]  /*28e70*/  SEL R11, RZ, 0x1, P1 ;  /* 0x00000001ff0b7807 */ /* 0x002fe20000800000 */
[----:B------:R-:W-:Y:S01]  /*28e80*/  UIADD3 UR5, UR5, 0x38180, URZ ;  /* 0x0003818005057890 */ /* 0x000fe2000fffe03f */
[----:B------:R-:W-:Y:S02]  /*28e90*/  SEL R8, R8, RZ, P1 ;  /* 0x000000ff08087207 */ /* 0x000fe40000800000 */
[----:B------:R-:W-:-:S04]  /*28ea0*/  LOP3.LUT R2, R2, R11, RZ, 0x3c, !PT ;  /* 0x0000000b02027212 */ /* 0x000fc800078e3cff */
[----:B------:R0:W-:Y:S02]  /*28eb0*/  UTMALDG.3D [UR8], [UR6], desc[UR14] ;  /* 0x00000e08060075b4 */ /* 0x0001e40008011000 */
[----:B0-----:R-:W-:Y:S01]  /*28ec0*/  UMOV UR8, UR5 ;  /* 0x0000000500087c82 */ /* 0x001fe20008000000 */
[----:B------:R-:W-:Y:S02]  /*28ed0*/  UMOV UR11, UR19 ;  /* 0x00000013000b7c82 */ /* 0x000fe40008000000 */
[----:B------:R0:W-:Y:S02]  /*28ee0*/  UTMALDG.3D [UR8], [UR26], desc[UR14] ;  /* 0x00000e081a0075b4 */ /* 0x0001e40008011000 */
[----:B0-----:R-:W-:Y:S05]  /*28ef0*/  @P3 BRA `(.L_x_560) ;  /* 0xfffffffc00503947 */ /* 0x001fea000383ffff */
.L_x_556:
[----:B------:R-:W-:Y:S05]  /*28f00*/  BSYNC B1 ;  /* 0x0000000000017941 */ /* 0x000fea0003800000 */
.L_x_555:
[----:B------:R-:W2:Y:S01]  /*28f10*/  LDL.LU R16, [R1+0x450] ;  /* 0x0004500001107983 */ /* 0x000ea20000300800 */
[----:B------:R-:W-:Y:S01]  /*28f20*/  LOP3.LUT P3, RZ, R9, 0xff, RZ, 0xc0, !PT ;  /* 0x000000ff09ff7812 */ /* 0x000fe2000786c0ff */
[----:B------:R-:W-:Y:S01]  /*28f30*/  IMAD.IADD R4, R0, 0x1, R7 ;  /* 0x0000000100047824 */ /* 0x000fe200078e0207 */
[----:B------:R-:W-:Y:S01]  /*28f40*/  ULDC.64 UR6, c[0x0][0x650] ;  /* 0x0001940000067ab9 */ /* 0x000fe20000000a00 */
[----:B------:R-:W3:Y:S01]  /*28f50*/  LDL.LU R15, [R1+0x454] ;  /* 0x00045400010f7983 */ /* 0x000ee20000300800 */
[----:B------:R-:W-:Y:S01]  /*28f60*/  BSSY B1, `(.L_x_561) ;  /* 0x0000070000017945 */ /* 0x000fe20003800000 */
[C---:B------:R-:W-:Y:S01]  /*28f70*/  IMAD.WIDE.U32 R2, R4.reuse, 0x24924925, RZ ;  /* 0x2492492504027825 */ /* 0x040fe200078e00ff */
[C---:B------:R-:W-:Y:S02]  /*28f80*/  ISETP.GT.U32.AND P1, PT, R4.reuse, 0x6, PT ;  /* 0x000000060400780c */ /* 0x040fe40003f24070 */
[----:B------:R-:W-:Y:S01]  /*28f90*/  PRMT R9, RZ, 0x7610, R9 ;  /* 0x00007610ff097816 */ /* 0x000fe20000000009 */
[----:B------:R-:W-:Y:S01]  /*28fa0*/  IMAD.IADD R2, R4, 0x1, -R3 ;  /* 0x0000000104027824 */ /* 0x000fe200078e0a03 */
[----:B------:R-:W-:Y:S01]  /*28fb0*/  ISETP.LT.U32.AND P1, PT, R0, 0x7, P1 ;  /* 0x000000070000780c */ /* 0x000fe20000f21070 */
[----:B------:R-:W-:-:S02]  /*28fc0*/  IMAD.MOV.U32 R5, RZ, RZ, -0x1 ;  /* 0xffffffffff057424 */ /* 0x000fc400078e00ff */
[----:B------:R-:W0:Y:S01]  /*28fd0*/  @P3 S2R R8, SR_CgaCtaId ;  /* 0x0000000000083919 */ /* 0x000e220000008800 */
[----:B------:R-:W-:Y:S01]  /*28fe0*/  LEA.HI R2, R2, R3, RZ, 0x1f ;  /* 0x0000000302027211 */ /* 0x000fe200078ff8ff */
[----:B------:R-:W-:Y:S01]  /*28ff0*/  IMAD.MOV.U32 R10, RZ, RZ, -0x1 ;  /* 0xffffffffff0a7424 */ /* 0x000fe200078e00ff */
[----:B------:R-:W-:Y:S02]  /*29000*/  @P3 MOV R3, 0x400 ;  /* 0x0000040000033802 */ /* 0x000fe40000000f00 */
[--C-:B------:R-:W-:Y:S02]  /*29010*/  SHF.R.U32.HI R7, RZ, 0x2, R2.reuse ;  /* 0x00000002ff077819 */ /* 0x100fe40000011602 */
[----:B------:R-:W-:Y:S02]  /*29020*/  PRMT R2, RZ, 0x7610, R2 ;  /* 0x00007610ff027816 */ /* 0x000fe40000000002 */
[----:B0-----:R-:W-:-:S04]  /*29030*/  @P3 LEA R3, R8, R3, 0x18 ;  /* 0x0000000308033211 */ /* 0x001fc800078ec0ff */
[----:B------:R0:W-:Y:S01]  /*29040*/  @P3 SYNCS.ARRIVE.TRANS64.A1T0 RZ, [R3+URZ+0x88], RZ ;  /* 0x000088ff03ff39a7 */ /* 0x0001e2000810003f */
[----:B------:R-:W-:Y:S02]  /*29050*/  ISETP.GE.U32.AND P3, PT, R0, 0x7, PT ;  /* 0x000000070000780c */ /* 0x000fe40003f66070 */
[----:B0-----:R-:W-:-:S04]  /*29060*/  SEL R3, RZ, 0x1, !P1 ;  /* 0x00000001ff037807 */ /* 0x001fc80004800000 */
[----:B------:R-:W-:-:S07]  /*29070*/  LOP3.LUT R6, R6, R3, RZ, 0x3c, !PT ;  /* 0x0000000306067212 */ /* 0x000fce00078e3cff */
[----:B------:R-:W-:Y:S01]  /*29080*/  @P3 LOP3.LUT R6, R6, 0x1, R7, 0x78, !PT ;  /* 0x0000000106063812 */ /* 0x000fe200078e7807 */
[----:B------:R-:W-:Y:S02]  /*29090*/  IMAD R7, R7, -0x7, R4 ;  /* 0xfffffff907077824 */ /* 0x000fe400078e0204 */
[----:B------:R-:W-:Y:S01]  /*290a0*/  IMAD.MOV.U32 R4, RZ, RZ, -0x1 ;  /* 0xffffffffff047424 */ /* 0x000fe200078e00ff */
[----:B---3--:R-:W-:-:S04]  /*290b0*/  IADD3 R15, P1, R15, UR20, RZ ;  /* 0x000000140f0f7c10 */ /* 0x008fc8000ff3e0ff */
[----:B--2---:R-:W-:Y:S01]  /*290c0*/  IADD3.X R16, R16, UR16, RZ, P1, !PT ;  /* 0x0000001010107c10 */ /* 0x004fe20008ffe4ff */
[----:B------:R0:W-:Y:S01]  /*290d0*/  STL [R1+0x454], R15 ;  /* 0x0004540f01007387 */ /* 0x0001e20000100800 */
[----:B------:R-:W-:-:S03]  /*290e0*/  ISETP.GE.U32.AND P1, PT, R15, UR6, PT ;  /* 0x000000060f007c0c */ /* 0x000fc6000bf26070 */
[----:B------:R0:W-:Y:S01]  /*290f0*/  STL [R1+0x450], R16 ;  /* 0x0004501001007387 */ /* 0x0001e20000100800 */
[----:B------:R-:W-:-:S13]  /*29100*/  ISETP.GE.U32.AND.EX P1, PT, R16, UR7, PT, P1 ;  /* 0x0000000710007c0c */ /* 0x000fda000bf26110 */
[----:B0-----:R-:W-:Y:S05]  /*29110*/  @P1 BRA `(.L_x_562) ;  /* 0x0000000400501947 */ /* 0x001fea0003800000 */
[----:B------:R-:W0:Y:S01]  /*29120*/  S2R R8, SR_CTAID.X ;  /* 0x0000000000087919 */ /* 0x000e220000002500 */
[----:B------:R-:W-:Y:S01]  /*29130*/  ULDC UR5, c[0x0][0x150] ;  /* 0x0000540000057ab9 */ /* 0x000fe20000000800 */
[----:B------:R-:W1:Y:S01]  /*29140*/  LDC R3, c[0x0][0x144] ;  /* 0x00005100ff037b82 */ /* 0x000e620000000800 */
[----:B------:R-:W-:Y:S01]  /*29150*/  ULDC.64 UR6, c[0x0][0x628] ;  /* 0x00018a0000067ab9 */ /* 0x000fe20000000a00 */
[----:B------:R-:W2:Y:S01]  /*29160*/  S2R R5, SR_CTAID.Y ;  /* 0x0000000000057919 */ /* 0x000ea20000002600 */
[----:B------:R-:W-:Y:S01]  /*29170*/  ISETP.NE.U32.AND P1, PT, RZ, UR6, PT ;  /* 0x00000006ff007c0c */ /* 0x000fe2000bf25070 */
[----:B------:R-:W-:-:S03]  /*29180*/  ULDC UR8, c[0x0][0x630] ;  /* 0x00018c0000087ab9 */ /* 0x000fc60000000800 */
[----:B------:R-:W-:Y:S01]  /*29190*/  ISETP.NE.AND.EX P1, PT, RZ, UR7, PT, P1 ;  /* 0x00000007ff007c0c */ /* 0x000fe2000bf25310 */
[----:B------:R-:W3:Y:S01]  /*291a0*/  LDC R12, c[0x0][0x148] ;  /* 0x00005200ff0c7b82 */ /* 0x000ee20000000800 */
[----:B0-----:R-:W-:Y:S02]  /*291b0*/  I2FP.F32.U32 R2, R8 ;  /* 0x0000000800027245 */ /* 0x001fe40000201000 */
[----:B--2---:R-:W-:-:S03]  /*291c0*/  I2FP.F32.U32 R4, R5 ;  /* 0x0000000500047245 */ /* 0x004fc60000201000 */
[----:B------:R-:W-:Y:S01]  /*291d0*/  FMUL R2, R2, UR5 ;  /* 0x0000000502027c20 */ /* 0x000fe20008400000 */
[----:B------:R-:W-:Y:S02]  /*291e0*/  ULDC UR5, c[0x0][0x154] ;  /* 0x0000550000057ab9 */ /* 0x000fe40000000800 */
[----:B------:R-:W-:-:S03]  /*291f0*/  FMUL R10, R4, UR5 ;  /* 0x00000005040a7c20 */ /* 0x000fc60008400000 */
[----:B------:R-:W0:Y:S08]  /*29200*/  F2I.U32.TRUNC.NTZ R2, R2 ;  /* 0x0000000200027305 */ /* 0x000e30000020f000 */
[----:B------:R-:W2:Y:S01]  /*29210*/  F2I.U32.TRUNC.NTZ R10, R10 ;  /* 0x0000000a000a7305 */ /* 0x000ea2000020f000 */
[----:B0-----:R-:W-:Y:S02]  /*29220*/  IMAD.MOV R4, RZ, RZ, -R2 ;  /* 0x000000ffff047224 */ /* 0x001fe400078e0a02 */
[----:B------:R-:W-:-:S02]  /*29230*/  IMAD.MOV.U32 R2, RZ, RZ, R15 ;  /* 0x000000ffff027224 */ /* 0x000fc400078e000f */
[----:B-1----:R-:W-:Y:S02]  /*29240*/  IMAD R8, R3, R4, R8 ;  /* 0x0000000403087224 */ /* 0x002fe400078e0208 */
[----:B--2---:R-:W-:-:S04]  /*29250*/  IMAD.MOV R3, RZ, RZ, -R10 ;  /* 0x000000ffff037224 */ /* 0x004fc800078e0a0a */
[----:B---3--:R-:W-:Y:S02]  /*29260*/  @P4 IMAD R8, R12, R3, R5 ;  /* 0x000000030c084224 */ /* 0x008fe400078e0205 */
[----:B------:R-:W-:Y:S01]  /*29270*/  IMAD.MOV.U32 R3, RZ, RZ, R16 ;  /* 0x000000ffff037224 */ /* 0x000fe200078e0010 */
[----:B------:R-:W-:Y:S06]  /*29280*/  @!P1 BRA `(.L_x_563) ;  /* 0x0000000000289947 */ /* 0x000fec0003800000 */
[----:B------:R-:W-:Y:S02]  /*29290*/  ULDC UR5, c[0x0][0x634] ;  /* 0x00018d0000057ab9 */ /* 0x000fe40000000800 */
[----:B------:R-:W-:-:S05]  /*292a0*/  IADD3 R3, P1, R15, UR5, RZ ;  /* 0x000000050f037c10 */ /* 0x000fca000ff3e0ff */
[----:B------:R-:W-:-:S04]  /*292b0*/  IMAD.X R11, RZ, RZ, R16, P1 ;  /* 0x000000ffff0b7224 */ /* 0x000fc800008e0610 */
[----:B------:R-:W-:-:S04]  /*292c0*/  IMAD.WIDE.U32 R4, R11, UR6, RZ ;  /* 0x000000060b047c25 */ /* 0x000fc8000f8e00ff */
[----:B------:R-:W-:-:S04]  /*292d0*/  IMAD.WIDE.U32 R4, P1, R3, UR7, R4 ;  /* 0x0000000703047c25 */ /* 0x000fc8000f820004 */
[----:B------:R-:W-:-:S04]  /*292e0*/  IMAD.WIDE.U32 R2, R3, UR6, RZ ;  /* 0x0000000603027c25 */ /* 0x000fc8000f8e00ff */
[----:B------:R-:W-:Y:S01]  /*292f0*/  IMAD.MOV.U32 R2, RZ, RZ, R5 ;  /* 0x000000ffff027224 */ /* 0x000fe200078e0005 */
[----:B------:R-:W-:Y:S01]  /*29300*/  IADD3 RZ, P3, R3, R4, RZ ;  /* 0x0000000403ff7210 */ /* 0x000fe20007f7e0ff */
[----:B------:R-:W-:-:S04]  /*29310*/  IMAD.X R3, RZ, RZ, RZ, P1 ;  /* 0x000000ffff037224 */ /* 0x000fc800008e06ff */
[----:B------:R-:W-:-:S08]  /*29320*/  IMAD.WIDE.U32.X R2, R11, UR7, R2, P3 ;  /* 0x000000070b027c25 */ /* 0x000fd000098e0402 */
.L_x_563:
[--C-:B------:R-:W-:Y:S01]  /*29330*/  SHF.R.U64 R10, R2, UR8, R3.reuse ;  /* 0x00000008020a7c19 */ /* 0x100fe20008001203 */
[----:B------:R-:W-:Y:S01]  /*29340*/  ULDC.64 UR6, c[0x0][0x620] ;  /* 0x0001880000067ab9 */ /* 0x000fe20000000a00 */
[----:B------:R-:W-:Y:S01]  /*29350*/  SHF.R.U32.HI R2, RZ, UR8, R3 ;  /* 0x00000008ff027c19 */ /* 0x000fe20008011603 */
[----:B------:R-:W-:Y:S01]  /*29360*/  IMAD.MOV.U32 R3, RZ, RZ, R16 ;  /* 0x000000ffff037224 */ /* 0x000fe200078e0010 */
[----:B------:R-:W-:Y:S01]  /*29370*/  IADD3 R11, P1, RZ, -R10, RZ ;  /* 0x8000000aff0b7210 */ /* 0x000fe20007f3e0ff */
[----:B------:R-:W-:-:S04]  /*29380*/  ULDC UR5, c[0x0][0x618] ;  /* 0x0001860000057ab9 */ /* 0x000fc80000000800 */
[----:B------:R-:W-:-:S04]  /*29390*/  IMAD.X R2, RZ, RZ, ~R2, P1 ;  /* 0x000000ffff027224 */ /* 0x000fc800008e0e02 */
[----:B------:R-:W-:-:S04]  /*293a0*/  IMAD R2, R2, UR6, RZ ;  /* 0x0000000602027c24 */ /* 0x000fc8000f8e02ff */
[----:B------:R-:W-:Y:S02]  /*293b0*/  IMAD R5, R11, UR7, R2 ;  /* 0x000000070b057c24 */ /* 0x000fe4000f8e0202 */
[----:B------:R-:W-:-:S04]  /*293c0*/  IMAD.MOV.U32 R2, RZ, RZ, R15 ;  /* 0x000000ffff027224 */ /* 0x000fc800078e000f */
[----:B------:R-:W-:Y:S01]  /*293d0*/  IMAD.WIDE.U32 R2, R11, UR6, R2 ;  /* 0x000000060b027c25 */ /* 0x000fe2000f8e0002 */
[----:B------:R-:W-:Y:S02]  /*293e0*/  ULDC.64 UR6, c[0x0][0x640] ;  /* 0x0001900000067ab9 */ /* 0x000fe40000000a00 */
[----:B------:R-:W-:Y:S01]  /*293f0*/  ISETP.NE.U32.AND P1, PT, RZ, UR6, PT ;  /* 0x00000006ff007c0c */ /* 0x000fe2000bf25070 */
[----:B------:R-:W-:-:S03]  /*29400*/  IMAD.IADD R3, R3, 0x1, R5 ;  /* 0x0000000103037824 */ /* 0x000fc600078e0205 */
[----:B------:R-:W-:Y:S02]  /*29410*/  ISETP.NE.AND.EX P1, PT, RZ, UR7, PT, P1 ;  /* 0x00000007ff007c0c */ /* 0x000fe4000bf25310 */
[--C-:B------:R-:W-:Y:S02]  /*29420*/  SHF.R.U64 R11, R2, UR5, R3.reuse ;  /* 0x00000005020b7c19 */ /* 0x100fe40008001203 */
[----:B------:R-:W-:Y:S01]  /*29430*/  SHF.R.U32.HI R2, RZ, UR5, R3 ;  /* 0x00000005ff027c19 */ /* 0x000fe20008011603 */
[----:B------:R-:W-:-:S03]  /*29440*/  ULDC UR5, c[0x0][0x608] ;  /* 0x0001820000057ab9 */ /* 0x000fc60000000800 */
[--C-:B------:R-:W-:Y:S02]  /*29450*/  SHF.R.U64 R12, R11, UR5, R2.reuse ;  /* 0x000000050b0c7c19 */ /* 0x100fe40008001202 */
[----:B------:R-:W-:Y:S01]  /*29460*/  SHF.R.U32.HI R3, RZ, UR5, R2 ;  /* 0x00000005ff037c19 */ /* 0x000fe20008011602 */
[----:B------:R-:W-:-:S03]  /*29470*/  ULDC UR5, c[0x0][0x658] ;  /* 0x0001960000057ab9 */ /* 0x000fc60000000800 */
[--C-:B------:R-:W-:Y:S02]  /*29480*/  SHF.R.U64 R13, R12, UR5, R3.reuse ;  /* 0x000000050c0d7c19 */ /* 0x100fe40008001203 */
[----:B------:R-:W-:-:S03]  /*29490*/  SHF.R.U32.HI R15, RZ, UR5, R3 ;  /* 0x00000005ff0f7c19 */ /* 0x000fc60008011603 */
[----:B------:R-:W-:Y:S02]  /*294a0*/  IMAD.MOV.U32 R2, RZ, RZ, R13 ;  /* 0x000000ffff027224 */ /* 0x000fe400078e000d */
        /* <DEDUP_REMOVED lines=12> */
.L_x_564:
[----:B------:R-:W-:Y:S01]  /*29570*/  ULDC UR5, c[0x0][0x648] ;  /* 0x0001920000057ab9 */ /* 0x000fe20000000800 */
[----:B------:R-:W-:Y:S02]  /*29580*/  LOP3.LUT R12, R12, UR17, RZ, 0xc0, !PT ;  /* 0x000000110c0c7c12 */ /* 0x000fe4000f8ec0ff */
[----:B------:R-:W-:Y:S01]  /*29590*/  SHF.R.U64 R3, R2, UR5, R3 ;  /* 0x0000000502037c19 */ /* 0x000fe20008001203 */
[----:B------:R-:W-:-:S04]  /*295a0*/  ULDC UR5, c[0x0][0x638] ;  /* 0x00018e0000057ab9 */ /* 0x000fc80000000800 */
[----:B------:R-:W-:Y:S02]  /*295b0*/  IMAD.MOV R2, RZ, RZ, -R3 ;  /* 0x000000ffff027224 */ /* 0x000fe400078e0a03 */
[----:B------:R-:W-:Y:S02]  /*295c0*/  IMAD R5, R3, UR18, R12 ;  /* 0x0000001203057c24 */ /* 0x000fe4000f8e020c */
[----:B------:R-:W-:Y:S01]  /*295d0*/  IMAD R13, R2, UR5, R13 ;  /* 0x00000005020d7c24 */ /* 0x000fe2000f8e020d */
[----:B------:R-:W-:Y:S01]  /*295e0*/  ULDC UR5, c[0x0][0x610] ;  /* 0x0001840000057ab9 */ /* 0x000fe20000000800 */
[----:B------:R-:W-:Y:S01]  /*295f0*/  LOP3.LUT R2, R11, UR4, RZ, 0xc0, !PT ;  /* 0x000000040b027c12 */ /* 0x000fe2000f8ec0ff */
[----:B------:R-:W-:Y:S01]  /*29600*/  IMAD R8, R5, UR5, R8 ;  /* 0x0000000505087c24 */ /* 0x000fe2000f8e0208 */
[----:B------:R-:W-:-:S03]  /*29610*/  ULDC UR5, c[0x0][0x600] ;  /* 0x0001800000057ab9 */ /* 0x000fc60000000800 */
[----:B------:R-:W-:Y:S02]  /*29620*/  IMAD R13, R13, UR5, R2 ;  /* 0x000000050d0d7c24 */ /* 0x000fe4000f8e0202 */
[----:B------:R-:W-:-:S03]  /*29630*/  IMAD.MOV.U32 R2, RZ, RZ, 0x1 ;  /* 0x00000001ff027424 */ /* 0x000fc600078e00ff */
[----:B------:R-:W-:Y:S02]  /*29640*/  SEL R4, R13, R8, !P4 ;  /* 0x000000080d047207 */ /* 0x000fe40006000000 */
[----:B------:R-:W-:-:S07]  /*29650*/  SEL R5, R8, R13, !P4 ;  /* 0x0000000d08057207 */ /* 0x000fce0006000000 */
.L_x_562:
[----:B------:R-:W-:Y:S05]  /*29660*/  BSYNC B1 ;  /* 0x0000000000017941 */ /* 0x000fea0003800000 */
.L_x_561:
[----:B------:R-:W-:-:S13]  /*29670*/  LOP3.LUT P1, RZ, R2, 0xff, RZ, 0xc0, !PT ;  /* 0x000000ff02ff7812 */ /* 0x000fda000782c0ff */
[----:B------:R-:W-:Y:S05]  /*29680*/  @P1 BRA `(.L_x_565) ;  /* 0xfffffff400381947 */ /* 0x000fea000383ffff */
[----:B------:R-:W-:Y:S05]  /*29690*/  BSYNC B0 ;  /* 0x0000000000007941 */ /* 0x000fea0003800000 */
.L_x_553:
[----:B------:R-:W-:-:S03]  /*296a0*/  UMOV UR5, 0xffffffff ;  /* 0xffffffff00057882 */ /* 0x000fc60000000000 */
[----:B------:R-:W-:Y:S05]  /*296b0*/  BRA.DIV UR5, `(.L_x_566) ;  /* 0x0000000605947947 */ /* 0x000fea000b800000 */
[----:B------:R-:W-:-:S13]  /*296c0*/  ELECT P0, URZ, PT ;  /* 0x00000000003f782f */ /* 0x000fda0003800000 */
.L_x_583:
[----:B------:R-:W-:Y:S04]  /*296d0*/  BSSY B0, `(.L_x_567) ;  /* 0x0000047000007945 */ /* 0x000fe80003800000 */
[----:B------:R-:W-:Y:S05]  /*296e0*/  @!P0 BRA `(.L_x_568) ;  /* 0x0000000400148947 */ /* 0x000fea0003800000 */
[----:B------:R-:W-:-:S04]  /*296f0*/  ULOP3.LUT UR5, UR13, 0x2, URZ, 0xfc, !UPT ;  /* 0x000000020d057892 */ /* 0x000fc8000f8efc3f */
[----:B------:R-:W-:-:S06]  /*29700*/  UISETP.NE.AND UP0, UPT, UR5, 0x3, UPT ;  /* 0x000000030500788c */ /* 0x000fcc000bf05270 */
[----:B------:R-:W-:-:S13]  /*29710*/  PLOP3.LUT P0, PT, PT, PT, UP0, 0x80, 0x0 ;  /* 0x000000000000781c */ /* 0x000fda0003f0f008 */
[----:B------:R-:W-:Y:S05]  /*29720*/  @!P0 BRA `(.L_x_569) ;  /* 0x0000000000048947 */ /* 0x000fea0003800000 */
[----:B------:R-:W-:Y:S01]  /*29730*/  BPT.TRAP 0x1 ;  /* 0x000000040000795c */ /* 0x000fe20000300000 */
.L_x_569:
[----:B------:R-:W0:Y:S01]  /*29740*/  S2R R3, SR_CgaCtaId ;  /* 0x0000000000037919 */ /* 0x000e220000008800 */
[----:B------:R-:W-:Y:S02]  /*29750*/  MOV R0, 0x400 ;  /* 0x0000040000007802 */ /* 0x000fe40000000f00 */
[----:B------:R-:W-:Y:S02]  /*29760*/  SHF.L.U32 R2, R6, 0x1f, RZ ;  /* 0x0000001f06027819 */ /* 0x000fe400000006ff */
[----:B0-----:R-:W-:-:S05]  /*29770*/  LEA R0, R3, R0, 0x18 ;  /* 0x0000000003007211 */ /* 0x001fca00078ec0ff */
[----:B------:R-:W-:-:S04]  /*29780*/  VIADD R0, R0, 0x38 ;  /* 0x0000003800007836 */ /* 0x000fc80000000000 */
[----:B------:R-:W-:-:S04]  /*29790*/  IMAD R3, R7, 0x8, R0 ;  /* 0x0000000807037824 */ /* 0x000fc800078e0200 */
[----:B------:R-:W0:Y:S02]  /*297a0*/  SYNCS.PHASECHK.TRANS64.TRYWAIT P0, [R3+URZ], R2 ;  /* 0x00000002030075a7 */ /* 0x000e24000800017f */
[----:B0-----:R-:W-:Y:S05]  /*297b0*/  @!P0 BRA `(.L_x_570) ;  /* 0x0000000400788947 */ /* 0x001fea0003800000 */
.L_x_584:
[----:B------:R-:W-:-:S05]  /*297c0*/  VIADD R7, R7, 0x1 ;  /* 0x0000000107077836 */ /* 0x000fca0000000000 */
[----:B------:R-:W-:-:S04]  /*297d0*/  ISETP.NE.AND P0, PT, R7, 0x7, PT ;  /* 0x000000070700780c */ /* 0x000fc80003f05270 */
[----:B0-----:R-:W-:Y:S02]  /*297e0*/  SEL R3, RZ, 0x1, P0 ;  /* 0x00000001ff037807 */ /* 0x001fe40000000000 */
[----:B------:R-:W-:Y:S02]  /*297f0*/  SEL R7, R7, RZ, P0 ;  /* 0x000000ff07077207 */ /* 0x000fe40000000000 */
[----:B------:R-:W-:-:S03]  /*29800*/  LOP3.LUT R6, R6, R3, RZ, 0x3c, !PT ;  /* 0x0000000306067212 */ /* 0x000fc600078e3cff */
[----:B------:R-:W-:Y:S01]  /*29810*/  IMAD R3, R7, 0x8, R0 ;  /* 0x0000000807037824 */ /* 0x000fe200078e0200 */
[----:B------:R-:W-:-:S04]  /*29820*/  SHF.L.U32 R2, R6, 0x1f, RZ ;  /* 0x0000001f06027819 */ /* 0x000fc800000006ff */
[----:B------:R-:W0:Y:S02]  /*29830*/  SYNCS.PHASECHK.TRANS64.TRYWAIT P0, [R3+URZ], R2 ;  /* 0x00000002030075a7 */ /* 0x000e24000800017f */
[----:B0-----:R-:W-:Y:S05]  /*29840*/  @!P0 BRA `(.L_x_571) ;  /* 0x0000000400688947 */ /* 0x001fea0003800000 */
.L_x_585:
[----:B0-----:R-:W-:-:S05]  /*29850*/  VIADD R2, R7, 0x1 ;  /* 0x0000000107027836 */ /* 0x001fca0000000000 */
[----:B------:R-:W-:-:S04]  /*29860*/  ISETP.NE.AND P0, PT, R2, 0x7, PT ;  /* 0x000000070200780c */ /* 0x000fc80003f05270 */
[----:B------:R-:W-:Y:S02]  /*29870*/  SEL R3, RZ, 0x1, P0 ;  /* 0x00000001ff037807 */ /* 0x000fe40000000000 */
[----:B------:R-:W-:Y:S02]  /*29880*/  SEL R5, R2, RZ, P0 ;  /* 0x000000ff02057207 */ /* 0x000fe40000000000 */
[----:B------:R-:W-:-:S03]  /*29890*/  LOP3.LUT R6, R6, R3, RZ, 0x3c, !PT ;  /* 0x0000000306067212 */ /* 0x000fc600078e3cff */
[----:B------:R-:W-:Y:S01]  /*298a0*/  IMAD R3, R5, 0x8, R0 ;  /* 0x0000000805037824 */ /* 0x000fe200078e0200 */
[----:B------:R-:W-:-:S04]  /*298b0*/  SHF.L.U32 R2, R6, 0x1f, RZ ;  /* 0x0000001f06027819 */ /* 0x000fc800000006ff */
[----:B------:R-:W0:Y:S02]  /*298c0*/  SYNCS.PHASECHK.TRANS64.TRYWAIT P0, [R3+URZ], R2 ;  /* 0x00000002030075a7 */ /* 0x000e24000800017f */
[----:B0-----:R-:W-:Y:S05]  /*298d0*/  @!P0 BRA `(.L_x_572) ;  /* 0x0000000400588947 */ /* 0x001fea0003800000 */
.L_x_586:
        /* <DEDUP_REMOVED lines=9> */
.L_x_587:
        /* <DEDUP_REMOVED lines=9> */
.L_x_588:
        /* <DEDUP_REMOVED lines=9> */
.L_x_589:
[----:B0-----:R-:W-:-:S05]  /*29a90*/  VIADD R2, R5, 0x1 ;  /* 0x0000000105027836 */ /* 0x001fca0000000000 */
[----:B------:R-:W-:-:S04]  /*29aa0*/  ISETP.NE.AND P0, PT, R2, 0x7, PT ;  /* 0x000000070200780c */ /* 0x000fc80003f05270 */
[----:B------:R-:W-:Y:S02]  /*29ab0*/  SEL R4, RZ, 0x1, P0 ;  /* 0x00000001ff047807 */ /* 0x000fe40000000000 */
[----:B------:R-:W-:Y:S02]  /*29ac0*/  SEL R3, R2, RZ, P0 ;  /* 0x000000ff02037207 */ /* 0x000fe40000000000 */
[----:B------:R-:W-:-:S03]  /*29ad0*/  LOP3.LUT R4, R7, R4, RZ, 0x3c, !PT ;  /* 0x0000000407047212 */ /* 0x000fc600078e3cff */
[----:B------:R-:W-:Y:S01]  /*29ae0*/  IMAD R3, R3, 0x8, R0 ;  /* 0x0000000803037824 */ /* 0x000fe200078e0200 */
[----:B------:R-:W-:-:S07]  /*29af0*/  SHF.L.U32 R0, R4, 0x1f, RZ ;  /* 0x0000001f04007819 */ /* 0x000fce00000006ff */
.L_x_576:
[----:B0-----:R0:W1:Y:S02]  /*29b00*/  SYNCS.PHASECHK.TRANS64.TRYWAIT P0, [R3+URZ], R0 ;  /* 0x00000000030075a7 */ /* 0x001064000800017f */
[----:B-1----:R-:W-:Y:S05]  /*29b10*/  @!P0 NANOSLEEP.SYNCS 0x989680 ;  /* 0x009896800000895d */ /* 0x002fea0003900000 */
[----:B------:R-:W1:Y:S02]  /*29b20*/  @!P0 SYNCS.PHASECHK.TRANS64 P0, [R3+URZ], R0 ;  /* 0x00000000030085a7 */ /* 0x000e64000800007f */
[----:B-1----:R-:W-:Y:S05]  /*29b30*/  @!P0 BRA `(.L_x_576) ;  /* 0xfffffffc00f08947 */ /* 0x002fea000383ffff */
.L_x_568:
[----:B------:R-:W-:Y:S05]  /*29b40*/  BSYNC B0 ;  /* 0x0000000000007941 */ /* 0x000fea0003800000 */
.L_x_567:
[----:B------:R-:W-:Y:S05]  /*29b50*/  EXIT ;  /* 0x000000000000794d */ /* 0x000fea0003800000 */
.L_x_17:
[----:B-1----:R-:W-:-:S04]  /*29b60*/  IMAD.U32 R3, RZ, RZ, UR6 ;  /* 0x00000006ff037e24 */ /* 0x002fc8000f8e00ff */
[----:B------:R1:W3:Y:S03]  /*29b70*/  SYNCS.PHASECHK.TRANS64.TRYWAIT P0, [R3+URZ], R0 ;  /* 0x00000000030075a7 */ /* 0x0002e6000800017f */
[----:B---3--:R-:W-:Y:S05]  /*29b80*/  @!P0 NANOSLEEP.SYNCS 0x989680 ;  /* 0x009896800000895d */ /* 0x008fea0003900000 */
[----:B------:R-:W3:Y:S02]  /*29b90*/  @!P0 SYNCS.PHASECHK.TRANS64 P0, [R3+URZ], R0 ;  /* 0x00000000030085a7 */ /* 0x000ee4000800007f */
[----:B---3--:R-:W-:Y:S05]  /*29ba0*/  @!P0 BRA `(.L_x_17) ;  /* 0xfffffffc00ec8947 */ /* 0x008fea000383ffff */
[----:B------:R-:W-:Y:S05]  /*29bb0*/  BRA `(.L_x_16) ;  /* 0xfffffd8c00ec7947 */ /* 0x000fea000383ffff */
.L_x_23:
[----:B-----5:R1:W-:Y:S02]  /*29bc0*/  STL [R1+0x468], R2 ;  /* 0x0004680201007387 */ /* 0x0203e40000100800 */
[----:B-1----:R-:W-:-:S04]  /*29bd0*/  IMAD.U32 R2, RZ, RZ, UR16 ;  /* 0x00000010ff027e24 */ /* 0x002fc8000f8e00ff */
[----:B------:R1:W3:Y:S03]  /*29be0*/  SYNCS.PHASECHK.TRANS64.TRYWAIT P0, [R2+URZ], R0 ;  /* 0x00000000020075a7 */ /* 0x0002e6000800017f */
[----:B---3--:R-:W-:Y:S05]  /*29bf0*/  @!P0 NANOSLEEP.SYNCS 0x989680 ;  /* 0x009896800000895d */ /* 0x008fea0003900000 */
[----:B------:R1:W3:Y:S02]  /*29c00*/  @!P0 SYNCS.PHASECHK.TRANS64 P0, [R2+URZ], R0 ;  /* 0x00000000020085a7 */ /* 0x0002e4000800007f */
[----:B-1----:R1:W5:Y:S02]  /*29c10*/  LDL.LU R2, [R1+0x468] ;  /* 0x0004680001027983 */ /* 0x0023640000300800 */
[----:B-1-3--:R-:W-:Y:S05]  /*29c20*/  @!P0 BRA `(.L_x_23) ;  /* 0xfffffffc00e48947 */ /* 0x00afea000383ffff */
[----:B------:R-:W-:Y:S05]  /*29c30*/  BRA `(.L_x_22) ;  /* 0xfffffdf000a07947 */ /* 0x000fea000383ffff */
.L_x_554:
[----:B------:R-:W-:Y:S01]  /*29c40*/  BSSY B1, `(.L_x_577) ;  /* 0x0000006000017945 */ /* 0x000fe20003800000 */
[----:B------:R-:W-:-:S07]  /*29c50*/  IMAD.MOV.U32 R2, RZ, RZ, -0x1 ;  /* 0xffffffffff027424 */ /* 0x000fce00078e00ff */
[----:B------:R-:W-:Y:S05]  /*29c60*/  WARPSYNC.COLLECTIVE R2, `(.L_x_578) ;  /* 0x00000000020c7348 */ /* 0x000fea0003c00000 */
[----:B------:R-:W-:Y:S02]  /*29c70*/  ELECT P1, UR62, PT ;  /* 0x00000000003e782f */ /* 0x000fe40003820000 */
[----:B------:R-:W-:Y:S01]  /*29c80*/  MOV R2, UR62 ;  /* 0x0000003e00027c02 */ /* 0x000fe20008000f00 */
[----:B------:R-:W-:Y:S10]  /*29c90*/  ENDCOLLECTIVE ;  /* 0x000000000000791b */ /* 0x000ff40003800000 */
.L_x_578:
[----:B------:R-:W-:Y:S05]  /*29ca0*/  BSYNC B1 ;  /* 0x0000000000017941 */ /* 0x000fea0003800000 */
.L_x_577:
[----:B------:R-:W-:Y:S05]  /*29cb0*/  BRA `(.L_x_579) ;  /* 0xffffffec00b87947 */ /* 0x000fea000383ffff */
.L_x_557:
[----:B-1----:R1:W2:Y:S02]  /*29cc0*/  SYNCS.PHASECHK.TRANS64.TRYWAIT P1, [R16+URZ+0x38], R11 ;  /* 0x0000380b100075a7 */ /* 0x0022a4000802017f */
[----:B--2---:R-:W-:Y:S05]  /*29cd0*/  @!P1 NANOSLEEP.SYNCS 0x989680 ;  /* 0x009896800000995d */ /* 0x004fea0003900000 */
[----:B------:R-:W2:Y:S02]  /*29ce0*/  @!P1 SYNCS.PHASECHK.TRANS64 P1, [R16+URZ+0x38], R11 ;  /* 0x0000380b100095a7 */ /* 0x000ea4000802007f */
[----:B--2---:R-:W-:Y:S05]  /*29cf0*/  @!P1 BRA `(.L_x_557) ;  /* 0xfffffffc00f09947 */ /* 0x004fea000383ffff */
[----:B------:R-:W-:Y:S05]  /*29d00*/  BRA `(.L_x_580) ;  /* 0xffffffec00ec7947 */ /* 0x000fea000383ffff */
.L_x_566:
[----:B------:R-:W-:Y:S01]  /*29d10*/  BSSY B0, `(.L_x_581) ;  /* 0x0000006000007945 */ /* 0x000fe20003800000 */
[----:B------:R-:W-:-:S07]  /*29d20*/  IMAD.MOV.U32 R2, RZ, RZ, -0x1 ;  /* 0xffffffffff027424 */ /* 0x000fce00078e00ff */
[----:B------:R-:W-:Y:S05]  /*29d30*/  WARPSYNC.COLLECTIVE R2, `(.L_x_582) ;  /* 0x00000000020c7348 */ /* 0x000fea0003c00000 */
[----:B------:R-:W-:Y:S02]  /*29d40*/  ELECT P1, UR62, PT ;  /* 0x00000000003e782f */ /* 0x000fe40003820000 */
[----:B------:R-:W-:Y:S01]  /*29d50*/  MOV R2, UR62 ;  /* 0x0000003e00027c02 */ /* 0x000fe20008000f00 */
[----:B------:R-:W-:Y:S10]  /*29d60*/  ENDCOLLECTIVE ;  /* 0x000000000000791b */ /* 0x000ff40003800000 */
.L_x_582:
[----:B------:R-:W-:Y:S05]  /*29d70*/  BSYNC B0 ;  /* 0x0000000000007941 */ /* 0x000fea0003800000 */
.L_x_581:
[----:B------:R-:W-:Y:S01]  /*29d80*/  PLOP3.LUT P0, PT, P1, PT, PT, 0x80, 0x0 ;  /* 0x000000000000781c */ /* 0x000fe20000f0f070 */
[----:B------:R-:W-:-:S12]  /*29d90*/  BRA `(.L_x_583) ;  /* 0xfffffff8004c7947 */ /* 0x000fd8000383ffff */
.L_x_570:
[----:B0-----:R0:W1:Y:S02]  /*29da0*/  SYNCS.PHASECHK.TRANS64.TRYWAIT P0, [R3+URZ], R2 ;  /* 0x00000002030075a7 */ /* 0x001064000800017f */
[----:B-1----:R-:W-:Y:S05]  /*29db0*/  @!P0 NANOSLEEP.SYNCS 0x989680 ;  /* 0x009896800000895d */ /* 0x002fea0003900000 */
[----:B------:R-:W1:Y:S02]  /*29dc0*/  @!P0 SYNCS.PHASECHK.TRANS64 P0, [R3+URZ], R2 ;  /* 0x00000002030085a7 */ /* 0x000e64000800007f */
[----:B-1----:R-:W-:Y:S05]  /*29dd0*/  @!P0 BRA `(.L_x_570) ;  /* 0xfffffffc00f08947 */ /* 0x002fea000383ffff */
[----:B------:R-:W-:Y:S05]  /*29de0*/  BRA `(.L_x_584) ;  /* 0xfffffff800747947 */ /* 0x000fea000383ffff */
.L_x_571:
[----:B0-----:R0:W1:Y:S02]  /*29df0*/  SYNCS.PHASECHK.TRANS64.TRYWAIT P0, [R3+URZ], R2 ;  /* 0x00000002030075a7 */ /* 0x001064000800017f */
[----:B-1----:R-:W-:Y:S05]  /*29e00*/  @!P0 NANOSLEEP.SYNCS 0x989680 ;  /* 0x009896800000895d */ /* 0x002fea0003900000 */
[----:B------:R-:W1:Y:S02]  /*29e10*/  @!P0 SYNCS.PHASECHK.TRANS64 P0, [R3+URZ], R2 ;  /* 0x00000002030085a7 */ /* 0x000e64000800007f */
[----:B-1----:R-:W-:Y:S05]  /*29e20*/  @!P0 BRA `(.L_x_571) ;  /* 0xfffffffc00f08947 */ /* 0x002fea000383ffff */
[----:B------:R-:W-:Y:S05]  /*29e30*/  BRA `(.L_x_585) ;  /* 0xfffffff800847947 */ /* 0x000fea000383ffff */
.L_x_572:
[----:B0-----:R0:W1:Y:S02]  /*29e40*/  SYNCS.PHASECHK.TRANS64.TRYWAIT P0, [R3+URZ], R2 ;  /* 0x00000002030075a7 */ /* 0x001064000800017f */
[----:B-1----:R-:W-:Y:S05]  /*29e50*/  @!P0 NANOSLEEP.SYNCS 0x989680 ;  /* 0x009896800000895d */ /* 0x002fea0003900000 */
[----:B------:R-:W1:Y:S02]  /*29e60*/  @!P0 SYNCS.PHASECHK.TRANS64 P0, [R3+URZ], R2 ;  /* 0x00000002030085a7 */ /* 0x000e64000800007f */
[----:B-1----:R-:W-:Y:S05]  /*29e70*/  @!P0 BRA `(.L_x_572) ;  /* 0xfffffffc00f08947 */ /* 0x002fea000383ffff */
[----:B------:R-:W-:Y:S05]  /*29e80*/  BRA `(.L_x_586) ;  /* 0xfffffff800947947 */ /* 0x000fea000383ffff */
.L_x_573:
[----:B0-----:R0:W1:Y:S02]  /*29e90*/  SYNCS.PHASECHK.TRANS64.TRYWAIT P0, [R3+URZ], R2 ;  /* 0x00000002030075a7 */ /* 0x001064000800017f */
[----:B-1----:R-:W-:Y:S05]  /*29ea0*/  @!P0 NANOSLEEP.SYNCS 0x989680 ;  /* 0x009896800000895d */ /* 0x002fea0003900000 */
[----:B------:R-:W1:Y:S02]  /*29eb0*/  @!P0 SYNCS.PHASECHK.TRANS64 P0, [R3+URZ], R2 ;  /* 0x00000002030085a7 */ /* 0x000e64000800007f */
[----:B-1----:R-:W-:Y:S05]  /*29ec0*/  @!P0 BRA `(.L_x_573) ;  /* 0xfffffffc00f08947 */ /* 0x002fea000383ffff */
[----:B------:R-:W-:Y:S05]  /*29ed0*/  BRA `(.L_x_587) ;  /* 0xfffffff800a47947 */ /* 0x000fea000383ffff */
.L_x_574:
[----:B0-----:R0:W1:Y:S02]  /*29ee0*/  SYNCS.PHASECHK.TRANS64.TRYWAIT P0, [R3+URZ], R2 ;  /* 0x00000002030075a7 */ /* 0x001064000800017f */
[----:B-1----:R-:W-:Y:S05]  /*29ef0*/  @!P0 NANOSLEEP.SYNCS 0x989680 ;  /* 0x009896800000895d */ /* 0x002fea0003900000 */
[----:B------:R-:W1:Y:S02]  /*29f00*/  @!P0 SYNCS.PHASECHK.TRANS64 P0, [R3+URZ], R2 ;  /* 0x00000002030085a7 */ /* 0x000e64000800007f */
[----:B-1----:R-:W-:Y:S05]  /*29f10*/  @!P0 BRA `(.L_x_574) ;  /* 0xfffffffc00f08947 */ /* 0x002fea000383ffff */
[----:B------:R-:W-:Y:S05]  /*29f20*/  BRA `(.L_x_588) ;  /* 0xfffffff800b47947 */ /* 0x000fea000383ffff */
.L_x_575:
[----:B0-----:R0:W1:Y:S02]  /*29f30*/  SYNCS.PHASECHK.TRANS64.TRYWAIT P0, [R3+URZ], R2 ;  /* 0x00000002030075a7 */ /* 0x001064000800017f */
[----:B-1----:R-:W-:Y:S05]  /*29f40*/  @!P0 NANOSLEEP.SYNCS 0x989680 ;  /* 0x009896800000895d */ /* 0x002fea0003900000 */
[----:B------:R-:W1:Y:S02]  /*29f50*/  @!P0 SYNCS.PHASECHK.TRANS64 P0, [R3+URZ], R2 ;  /* 0x00000002030085a7 */ /* 0x000e64000800007f */
[----:B-1----:R-:W-:Y:S05]  /*29f60*/  @!P0 BRA `(.L_x_575) ;  /* 0xfffffffc00f08947 */ /* 0x002fea000383ffff */
[----:B------:R-:W-:Y:S05]  /*29f70*/  BRA `(.L_x_589) ;  /* 0xfffffff800c47947 */ /* 0x000fea000383ffff */
.L_x_590:
[----:B------:R-:W-:-:S00]  /*29f80*/  BRA `(.L_x_590) ;  /* 0xfffffffc00fc7947 */ /* 0x000fc0000383ffff */
[----:B------:R-:W-:-:S00]  /*29f90*/  NOP ;  /* 0x0000000000007918 */ /* 0x000fc00000000000 */
        /* <DEDUP_REMOVED lines=14> */
.L_x_591:


//--------------------- .nv.shared._ZN7cutlass13device_kernelINS_4gemm6kernel13GemmUniversalIN4cute5tupleIJiiiiEEENS1_10collective13CollectiveMmaINS1_37MainloopSm90TmaGmmaWarpSpecializedFP8ILi7ENS5_IJNS4_1CILi1EEESB_SB_EEENS1_35KernelTmaWarpSpecializedCooperativeEEENS5_IJNSA_ILi256EEESF_NSA_ILi128EEEEEENS_12float_e4m3_tENS5_IJlSB_lEEESI_SJ_NS4_8TiledMMAINS4_8MMA_AtomIJNS4_4SM904GMMA31MMA_64x256x32_F32E4M3E4M3_SS_TNILNSN_7ScaleInE1ELSP_1EEEEEENS4_6LayoutINS5_IJNSA_ILi2EEESB_SB_EEENS5_IJSB_NSA_ILi0EEESV_EEEEENS5_IJNS4_10UnderscoreESY_SY_EEEEENS4_13SM90_TMA_LOADENS4_14ComposedLayoutINS4_7SwizzleILi3ELi4ELi3EEENS4_18smem_ptr_flag_bitsILi8EEENSS_INS5_IJNSA_ILi8EEESG_EEENS5_IJSG_SB_EEEEEEEvNS4_8identityES11_S1B_vS1C_EENS_8epilogue10collective6detail29Sm90TmaWarpSpecializedAdapterINS1F_15DefaultEpilogueISI_SJ_SJ_NS1E_6thread17LinearCombinationISI_Li1EffLNS1J_9ScaleType4KindE0ELNS_15FloatRoundStyleE2ESI_EENS1_15EpilogueDefaultEEEEEvvEEEEvNT_6ParamsE --------------------------
	.section	.nv.shared._ZN7cutlass13device_kernelINS_4gemm6kernel13GemmUniversalIN4cute5tupleIJiiiiEEENS1_10collective13CollectiveMmaINS1_37MainloopSm90TmaGmmaWarpSpecializedFP8ILi7ENS5_IJNS4_1CILi1EEESB_SB_EEENS1_35KernelTmaWarpSpecializedCooperativeEEENS5_IJNSA_ILi256EEESF_NSA_ILi128EEEEEENS_12float_e4m3_tENS5_IJlSB_lEEESI_SJ_NS4_8TiledMMAINS4_8MMA_AtomIJNS4_4SM904GMMA31MMA_64x256x32_F32E4M3E4M3_SS_TNILNSN_7ScaleInE1ELSP_1EEEEEENS4_6LayoutINS5_IJNSA_ILi2EEESB_SB_EEENS5_IJSB_NSA_ILi0EEESV_EEEEENS5_IJNS4_10UnderscoreESY_SY_EEEEENS4_13SM90_TMA_LOADENS4_14ComposedLayoutINS4_7SwizzleILi3ELi4ELi3EEENS4_18smem_ptr_flag_bitsILi8EEENSS_INS5_IJNSA_ILi8EEESG_EEENS5_IJSG_SB_EEEEEEEvNS4_8identityES11_S1B_vS1C_EENS_8epilogue10collective6detail29Sm90TmaWarpSpecializedAdapterINS1F_15DefaultEpilogueISI_SJ_SJ_NS1E_6thread17LinearCombinationISI_Li1EffLNS1J_9ScaleType4KindE0ELNS_15FloatRoundStyleE2ESI_EENS1_15EpilogueDefaultEEEEEvvEEEEvNT_6ParamsE,"aw",@nobits
	.sectionflags	@""
	.align	16
	.zero		1024


//--------------------- .nv.shared.reserved.0     --------------------------
	.section	.nv.shared.reserved.0,"aw",@nobits
	.weak		__nv_reservedSMEM_offset_0_alias
	.size		__nv_reservedSMEM_offset_0_alias, 0, 0
	.other		__nv_reservedSMEM_offset_0_alias,@"STO_CUDA_RESERVED_SHARED STV_DEFAULT"
__nv_reservedSMEM_offset_0_alias:
	.zero		0


//--------------------- .nv.global                --------------------------
	.section	.nv.global,"aw",@nobits
.nv.global:
	.type		_ZN40_INTERNAL_a4de4373_4_k_cu_0ffbb55a_285584cute1_E,@object
	.size		_ZN40_INTERNAL_a4de4373_4_k_cu_0ffbb55a_285584cute1_E,(_ZN40_INTERNAL_a4de4373_4_k_cu_0ffbb55a_285584cuda3std3__45__cpo6cbeginE - _ZN40_INTERNAL_a4de4373_4_k_cu_0ffbb55a_285584cute1_E)
_ZN40_INTERNAL_a4de4373_4_k_cu_0ffbb55a_285584cute1_E:
	.zero		1
	.type		_ZN40_INTERNAL_a4de4373_4_k_cu_0ffbb55a_285584cuda3std3__45__cpo6cbeginE,@object
	.size		_ZN40_INTERNAL_a4de4373_4_k_cu_0ffbb55a_285584cuda3std3__45__cpo6cbeginE,(_ZN40_INTERNAL_a4de4373_4_k_cu_0ffbb55a_285584cuda3std3__48in_placeE - _ZN40_INTERNAL_a4de4373_4_k_cu_0ffbb55a_285584cuda3std3__45__cpo6cbeginE)
_ZN40_INTERNAL_a4de4373_4_k_cu_0ffbb55a_285584cuda3std3__45__cpo6cbeginE:
	.zero		1
	.type		_ZN40_INTERNAL_a4de4373_4_k_cu_0ffbb55a_285584cuda3std3__48in_placeE,@object
	.size		_ZN40_INTERNAL_a4de4373_4_k_cu_0ffbb55a_285584cuda3std3__48in_placeE,(_ZN40_INTERNAL_a4de4373_4_k_cu_0ffbb55a_285584cuda3std6ranges3__45__cpo9iter_moveE - _ZN40_INTERNAL_a4de4373_4_k_cu_0ffbb55a_285584cuda3std3__48in_placeE)
_ZN40_INTERNAL_a4de4373_4_k_cu_0ffbb55a_285584cuda3std3__48in_placeE:
	.zero		1
	.type		_ZN40_INTERNAL_a4de4373_4_k_cu_0ffbb55a_285584cuda3std6ranges3__45__cpo9iter_moveE,@object
	.size		_ZN40_INTERNAL_a4de4373_4_k_cu_0ffbb55a_285584cuda3std6ranges3__45__cpo9iter_moveE,(_ZN40_INTERNAL_a4de4373_4_k_cu_0ffbb55a_285584cuda3std3__45__cpo5beginE - _ZN40_INTERNAL_a4de4373_4_k_cu_0ffbb55a_285584cuda3std6ranges3__45__cpo9iter_moveE)
_ZN40_INTERNAL_a4de4373_4_k_cu_0ffbb55a_285584cuda3std6ranges3__45__cpo9iter_moveE:
	.zero		1
	.type		_ZN40_INTERNAL_a4de4373_4_k_cu_0ffbb55a_285584cuda3std3__45__cpo5beginE,@object
	.size		_ZN40_INTERNAL_a4de4373_4_k_cu_0ffbb55a_285584cuda3std3__45__cpo5beginE,(_ZN40_INTERNAL_a4de4373_4_k_cu_0ffbb55a_285584cuda3std3__442_GLOBAL__N__a4de4373_4_k_cu_0ffbb55a_285586ignoreE - _ZN40_INTERNAL_a4de4373_4_k_cu_0ffbb55a_285584cuda3std3__45__cpo5beginE)
_ZN40_INTERNAL_a4de4373_4_k_cu_0ffbb55a_285584cuda3std3__45__cpo5beginE:
	.zero		1
	.type		_ZN40_INTERNAL_a4de4373_4_k_cu_0ffbb55a_285584cuda3std3__442_GLOBAL__N__a4de4373_4_k_cu_0ffbb55a_285586ignoreE,@object
	.size		_ZN40_INTERNAL_a4de4373_4_k_cu_0ffbb55a_285584cuda3std3__442_GLOBAL__N__a4de4373_4_k_cu_0ffbb55a_285586ignoreE,(_ZN40_INTERNAL_a4de4373_4_k_cu_0ffbb55a_285584cute7productE - _ZN40_INTERNAL_a4de4373_4_k_cu_0ffbb55a_285584cuda3std3__442_GLOBAL__N__a4de4373_4_k_cu_0ffbb55a_285586ignoreE)
_ZN40_INTERNAL_a4de4373_4_k_cu_0ffbb55a_285584cuda3std3__442_GLOBAL__N__a4de4373_4_k_cu_0ffbb55a_285586ignoreE:
	.zero		1
	.type		_ZN40_INTERNAL_a4de4373_4_k_cu_0ffbb55a_285584cute7productE,@object
	.size		_ZN40_INTERNAL_a4de4373_4_k_cu_0ffbb55a_285584cute7productE,(_ZN40_INTERNAL_a4de4373_4_k_cu_0ffbb55a_285584cuda3std3__45__cpo3endE - _ZN40_INTERNAL_a4de4373_4_k_cu_0ffbb55a_285584cute7productE)
_ZN40_INTERNAL_a4de4373_4_k_cu_0ffbb55a_285584cute7productE:
	.zero		1
	.type		_ZN40_INTERNAL_a4de4373_4_k_cu_0ffbb55a_285584cuda3std3__45__cpo3endE,@object
	.size		_ZN40_INTERNAL_a4de4373_4_k_cu_0ffbb55a_285584cuda3std3__45__cpo3endE,(_ZN40_INTERNAL_a4de4373_4_k_cu_0ffbb55a_285584cuda3std3__419piecewise_constructE - _ZN40_INTERNAL_a4de4373_4_k_cu_0ffbb55a_285584cuda3std3__45__cpo3endE)
_ZN40_INTERNAL_a4de4373_4_k_cu_0ffbb55a_285584cuda3std3__45__cpo3endE:
	.zero		1
	.type		_ZN40_INTERNAL_a4de4373_4_k_cu_0ffbb55a_285584cuda3std3__419piecewise_constructE,@object
	.size		_ZN40_INTERNAL_a4de4373_4_k_cu_0ffbb55a_285584cuda3std3__419piecewise_constructE,(_ZN40_INTERNAL_a4de4373_4_k_cu_0ffbb55a_285584cuda3std3__45__cpo4cendE - _ZN40_INTERNAL_a4de4373_4_k_cu_0ffbb55a_285584cuda3std3__419piecewise_constructE)
_ZN40_INTERNAL_a4de4373_4_k_cu_0ffbb55a_285584cuda3std3__419piecewise_constructE:
	.zero		1
	.type		_ZN40_INTERNAL_a4de4373_4_k_cu_0ffbb55a_285584cuda3std3__45__cpo4cendE,@object
	.size		_ZN40_INTERNAL_a4de4373_4_k_cu_0ffbb55a_285584cuda3std3__45__cpo4cendE,(_ZN40_INTERNAL_a4de4373_4_k_cu_0ffbb55a_285584cuda3std6ranges3__45__cpo4swapE - _ZN40_INTERNAL_a4de4373_4_k_cu_0ffbb55a_285584cuda3std3__45__cpo4cendE)
_ZN40_INTERNAL_a4de4373_4_k_cu_0ffbb55a_285584cuda3std3__45__cpo4cendE:
	.zero		1
	.type		_ZN40_INTERNAL_a4de4373_4_k_cu_0ffbb55a_285584cuda3std6ranges3__45__cpo4swapE,@object
	.size		_ZN40_INTERNAL_a4de4373_4_k_cu_0ffbb55a_285584cuda3std6ranges3__45__cpo4swapE,(.L_7 - _ZN40_INTERNAL_a4de4373_4_k_cu_0ffbb55a_285584cuda3std6ranges3__45__cpo4swapE)
_ZN40_INTERNAL_a4de4373_4_k_cu_0ffbb55a_285584cuda3std6ranges3__45__cpo4swapE:
	.zero		1
.L_7:


//--------------------- .nv.constant0._ZN7cutlass13device_kernelINS_4gemm6kernel13GemmUniversalIN4cute5tupleIJiiiiEEENS1_10collective13CollectiveMmaINS1_37MainloopSm90TmaGmmaWarpSpecializedFP8ILi7ENS5_IJNS4_1CILi1EEESB_SB_EEENS1_35KernelTmaWarpSpecializedCooperativeEEENS5_IJNSA_ILi256EEESF_NSA_ILi128EEEEEENS_12float_e4m3_tENS5_IJlSB_lEEESI_SJ_NS4_8TiledMMAINS4_8MMA_AtomIJNS4_4SM904GMMA31MMA_64x256x32_F32E4M3E4M3_SS_TNILNSN_7ScaleInE1ELSP_1EEEEEENS4_6LayoutINS5_IJNSA_ILi2EEESB_SB_EEENS5_IJSB_NSA_ILi0EEESV_EEEEENS5_IJNS4_10UnderscoreESY_SY_EEEEENS4_13SM90_TMA_LOADENS4_14ComposedLayoutINS4_7SwizzleILi3ELi4ELi3EEENS4_18smem_ptr_flag_bitsILi8EEENSS_INS5_IJNSA_ILi8EEESG_EEENS5_IJSG_SB_EEEEEEEvNS4_8identityES11_S1B_vS1C_EENS_8epilogue10collective6detail29Sm90TmaWarpSpecializedAdapterINS1F_15DefaultEpilogueISI_SJ_SJ_NS1E_6thread17LinearCombinationISI_Li1EffLNS1J_9ScaleType4KindE0ELNS_15FloatRoundStyleE2ESI_EENS1_15EpilogueDefaultEEEEEvvEEEEvNT_6ParamsE --------------------------
	.section	.nv.constant0._ZN7cutlass13device_kernelINS_4gemm6kernel13GemmUniversalIN4cute5tupleIJiiiiEEENS1_10collective13CollectiveMmaINS1_37MainloopSm90TmaGmmaWarpSpecializedFP8ILi7ENS5_IJNS4_1CILi1EEESB_SB_EEENS1_35KernelTmaWarpSpecializedCooperativeEEENS5_IJNSA_ILi256EEESF_NSA_ILi128EEEEEENS_12float_e4m3_tENS5_IJlSB_lEEESI_SJ_NS4_8TiledMMAINS4_8MMA_AtomIJNS4_4SM904GMMA31MMA_64x256x32_F32E4M3E4M3_SS_TNILNSN_7ScaleInE1ELSP_1EEEEEENS4_6LayoutINS5_IJNSA_ILi2EEESB_SB_EEENS5_IJSB_NSA_ILi0EEESV_EEEEENS5_IJNS4_10UnderscoreESY_SY_EEEEENS4_13SM90_TMA_LOADENS4_14ComposedLayoutINS4_7SwizzleILi3ELi4ELi3EEENS4_18smem_ptr_flag_bitsILi8EEENSS_INS5_IJNSA_ILi8EEESG_EEENS5_IJSG_SB_EEEEEEEvNS4_8identityES11_S1B_vS1C_EENS_8epilogue10collective6detail29Sm90TmaWarpSpecializedAdapterINS1F_15DefaultEpilogueISI_SJ_SJ_NS1E_6thread17LinearCombinationISI_Li1EffLNS1J_9ScaleType4KindE0ELNS_15FloatRoundStyleE2ESI_EENS1_15EpilogueDefaultEEEEEvvEEEEvNT_6ParamsE,"a",@progbits
	.sectionflags	@""
	.align	4
.nv.constant0._ZN7cutlass13device_kernelINS_4gemm6kernel13GemmUniversalIN4cute5tupleIJiiiiEEENS1_10collective13CollectiveMmaINS1_37MainloopSm90TmaGmmaWarpSpecializedFP8ILi7ENS5_IJNS4_1CILi1EEESB_SB_EEENS1_35KernelTmaWarpSpecializedCooperativeEEENS5_IJNSA_ILi256EEESF_NSA_ILi128EEEEEENS_12float_e4m3_tENS5_IJlSB_lEEESI_SJ_NS4_8TiledMMAINS4_8MMA_AtomIJNS4_4SM904GMMA31MMA_64x256x32_F32E4M3E4M3_SS_TNILNSN_7ScaleInE1ELSP_1EEEEEENS4_6LayoutINS5_IJNSA_ILi2EEESB_SB_EEENS5_IJSB_NSA_ILi0EEESV_EEEEENS5_IJNS4_10UnderscoreESY_SY_EEEEENS4_13SM90_TMA_LOADENS4_14ComposedLayoutINS4_7SwizzleILi3ELi4ELi3EEENS4_18smem_ptr_flag_bitsILi8EEENSS_INS5_IJNSA_ILi8EEESG_EEENS5_IJSG_SB_EEEEEEEvNS4_8identityES11_S1B_vS1C_EENS_8epilogue10collective6detail29Sm90TmaWarpSpecializedAdapterINS1F_15DefaultEpilogueISI_SJ_SJ_NS1E_6thread17LinearCombinationISI_Li1EffLNS1J_9ScaleType4KindE0ELNS_15FloatRoundStyleE2ESI_EENS1_15EpilogueDefaultEEEEEvvEEEEvNT_6ParamsE:
	.zero		1664


//--------------------- SYMBOLS --------------------------

	.type		.nv.reservedSmem.offset0,@object
	.size		.nv.reservedSmem.offset0,0x4
